	.headerflags	@"EF_CUDA_TEXMODE_UNIFIED EF_CUDA_64BIT_ADDRESS EF_CUDA_ACCELERATORS EF_CUDA_SM90 EF_CUDA_VIRTUAL_SM(EF_CUDA_SM90)"
	.elftype	@"ET_EXEC"


//--------------------- .nv.info                  --------------------------
	.section	.nv.info,"",@"SHT_CUDA_INFO"
	.align	4


	//----- nvinfo : EIATTR_REGCOUNT
	.align		4
        /*0000*/ 	.byte	0x04, 0x2f
        /*0002*/ 	.short	(.L_2 - .L_1)
	.align		4
.L_1:
        /*0004*/ 	.word	index@(triton_poi_fused_cat_7)
        /*0008*/ 	.word	0x00000030


	//----- nvinfo : EIATTR_MIN_STACK_SIZE
	.align		4
.L_2:
        /*000c*/ 	.byte	0x04, 0x12
        /*000e*/ 	.short	(.L_4 - .L_3)
	.align		4
.L_3:
        /*0010*/ 	.word	index@(triton_poi_fused_cat_7)
        /*0014*/ 	.word	0x00000000


	//----- nvinfo : EIATTR_FRAME_SIZE
	.align		4
.L_4:
        /*0018*/ 	.byte	0x04, 0x11
        /*001a*/ 	.short	(.L_6 - .L_5)
	.align		4
.L_5:
        /*001c*/ 	.word	index@(triton_poi_fused_cat_7)
        /*0020*/ 	.word	0x00000000


	//----- nvinfo : EIATTR_MIN_STACK_SIZE
	.align		4
.L_6:
        /*0024*/ 	.byte	0x04, 0x12
        /*0026*/ 	.short	(.L_8 - .L_7)
	.align		4
.L_7:
        /*0028*/ 	.word	index@(triton_poi_fused_cat_7)
        /*002c*/ 	.word	0x00000000
.L_8:


//--------------------- .nv.info.triton_poi_fused_cat_7 --------------------------
	.section	.nv.info.triton_poi_fused_cat_7,"",@"SHT_CUDA_INFO"
	.sectionflags	@""
	.align	4


	//----- nvinfo : EIATTR_CUDA_API_VERSION
	.align		4
        /*0000*/ 	.byte	0x04, 0x37
        /*0002*/ 	.short	(.L_10 - .L_9)
.L_9:
        /*0004*/ 	.word	0x0000007c


	//----- nvinfo : EIATTR_KPARAM_INFO
	.align		4
.L_10:
        /*0008*/ 	.byte	0x04, 0x17
        /*000a*/ 	.short	(.L_12 - .L_11)
.L_11:
        /*000c*/ 	.word	0x00000000
        /*0010*/ 	.short	0x0003
        /*0012*/ 	.short	0x0018
        /*0014*/ 	.byte	0x00, 0xf0, 0x11, 0x00


	//----- nvinfo : EIATTR_KPARAM_INFO
	.align		4
.L_12:
        /*0018*/ 	.byte	0x04, 0x17
        /*001a*/ 	.short	(.L_14 - .L_13)
.L_13:
        /*001c*/ 	.word	0x00000000
        /*0020*/ 	.short	0x0002
        /*0022*/ 	.short	0x0010
        /*0024*/ 	.byte	0x00, 0xf4, 0x21, 0x00


	//----- nvinfo : EIATTR_KPARAM_INFO
	.align		4
.L_14:
        /*0028*/ 	.byte	0x04, 0x17
        /*002a*/ 	.short	(.L_16 - .L_15)
.L_15:
        /*002c*/ 	.word	0x00000000
        /*0030*/ 	.short	0x0001
        /*0032*/ 	.short	0x0008
        /*0034*/ 	.byte	0x00, 0xf4, 0x21, 0x00


	//----- nvinfo : EIATTR_KPARAM_INFO
	.align		4
.L_16:
        /*0038*/ 	.byte	0x04, 0x17
        /*003a*/ 	.short	(.L_18 - .L_17)
.L_17:
        /*003c*/ 	.word	0x00000000
        /*0040*/ 	.short	0x0000
        /*0042*/ 	.short	0x0000
        /*0044*/ 	.byte	0x00, 0xf4, 0x21, 0x00


	//----- nvinfo : EIATTR_SPARSE_MMA_MASK
	.align		4
.L_18:
        /*0048*/ 	.byte	0x03, 0x50
        /*004a*/ 	.short	0x0000


	//----- nvinfo : EIATTR_MAXREG_COUNT
	.align		4
        /*004c*/ 	.byte	0x03, 0x1b
        /*004e*/ 	.short	0x00ff


	//----- nvinfo : EIATTR_EXIT_INSTR_OFFSETS
	.align		4
        /*0050*/ 	.byte	0x04, 0x1c
        /*0052*/ 	.short	(.L_20 - .L_19)


	//   ....[0]....
.L_19:
        /*0054*/ 	.word	0x00003ea0


	//----- nvinfo : EIATTR_REQNTID
	.align		4
.L_20:
        /*0058*/ 	.byte	0x04, 0x10
        /*005a*/ 	.short	(.L_22 - .L_21)
.L_21:
        /*005c*/ 	.word	0x00000080
        /*0060*/ 	.word	0x00000001
        /*0064*/ 	.word	0x00000001


	//----- nvinfo : EIATTR_CRS_STACK_SIZE
	.align		4
.L_22:
        /*0068*/ 	.byte	0x04, 0x1e
        /*006a*/ 	.short	(.L_24 - .L_23)
.L_23:
        /*006c*/ 	.word	0x00000000


	//----- nvinfo : EIATTR_CBANK_PARAM_SIZE
	.align		4
.L_24:
        /*0070*/ 	.byte	0x03, 0x19
        /*0072*/ 	.short	0x001c


	//----- nvinfo : EIATTR_PARAM_CBANK
	.align		4
        /*0074*/ 	.byte	0x04, 0x0a
        /*0076*/ 	.short	(.L_26 - .L_25)
	.align		4
.L_25:
        /*0078*/ 	.word	index@(.nv.constant0.triton_poi_fused_cat_7)
        /*007c*/ 	.short	0x0210
        /*007e*/ 	.short	0x001c


	//----- nvinfo : EIATTR_SW_WAR
	.align		4
.L_26:
        /*0080*/ 	.byte	0x04, 0x36
        /*0082*/ 	.short	(.L_28 - .L_27)
.L_27:
        /*0084*/ 	.word	0x00000008
.L_28:


//--------------------- .nv.callgraph             --------------------------
	.section	.nv.callgraph,"",@"SHT_CUDA_CALLGRAPH"
	.align	4
	.sectionentsize	8
	.align		4
        /*0000*/ 	.word	0x00000000
	.align		4
        /*0004*/ 	.word	0xffffffff
	.align		4
        /*0008*/ 	.word	0x00000000
	.align		4
        /*000c*/ 	.word	0xfffffffe
	.align		4
        /*0010*/ 	.word	0x00000000
	.align		4
        /*0014*/ 	.word	0xfffffffd
	.align		4
        /*0018*/ 	.word	0x00000000
	.align		4
        /*001c*/ 	.word	0xfffffffc


//--------------------- .nv.constant4             --------------------------
	.section	.nv.constant4,"a",@progbits
	.align	8
	.align		8
.nv.constant4:
        /*0000*/ 	.dword	_$_str


//--------------------- .text.triton_poi_fused_cat_7 --------------------------
	.section	.text.triton_poi_fused_cat_7,"ax",@progbits
	.align	128
        .global         triton_poi_fused_cat_7
        .type           triton_poi_fused_cat_7,@function
        .size           triton_poi_fused_cat_7,(.L_x_81 - triton_poi_fused_cat_7)
        .other          triton_poi_fused_cat_7,@"STO_CUDA_ENTRY STV_DEFAULT"
triton_poi_fused_cat_7:
.text.triton_poi_fused_cat_7:
[----:B------:R-:W0:Y:S02]  /*0000*/  LDC R1, c[0x0][0x28] ;  /* 0x00000a00ff017b82 */ /* 0x000e240000000800 */
[----:B------:R-:W1:Y:S01]  /*0010*/  S2R R0, SR_TID.X ;  /* 0x0000000000007919 */ /* 0x000e620000002100 */
[----:B------:R-:W2:Y:S01]  /*0020*/  LDC.64 R14, c[0x0][0x210] ;  /* 0x00008400ff0e7b82 */ /* 0x000ea20000000a00 */
[----:B------:R-:W-:Y:S02]  /*0030*/  CS2R R16, SRZ ;  /* 0x0000000000107805 */ /* 0x000fe4000001ff00 */
[----:B------:R-:W-:Y:S01]  /*0040*/  CS2R R18, SRZ ;  /* 0x0000000000127805 */ /* 0x000fe2000001ff00 */
[----:B------:R-:W3:Y:S01]  /*0050*/  S2R R7, SR_CTAID.X ;  /* 0x0000000000077919 */ /* 0x000ee20000002500 */
[----:B------:R-:W-:Y:S01]  /*0060*/  ULDC.64 UR4, c[0x0][0x208] ;  /* 0x0000820000047ab9 */ /* 0x000fe20000000a00 */
[----:B-1----:R-:W-:-:S04]  /*0070*/  SHF.L.U32 R0, R0, 0x2, RZ ;  /* 0x0000000200007819 */ /* 0x002fc800000006ff */
[----:B------:R-:W-:-:S04]  /*0080*/  LOP3.LUT R0, R0, 0x1fc, RZ, 0xc0, !PT ;  /* 0x000001fc00007812 */ /* 0x000fc800078ec0ff */
[----:B---3--:R-:W-:-:S04]  /*0090*/  LEA R20, R7, R0, 0xa ;  /* 0x0000000007147211 */ /* 0x008fc800078e50ff */
[----:B------:R-:W-:-:S04]  /*00a0*/  SHF.R.S32.HI R3, RZ, 0x1f, R20 ;  /* 0x0000001fff037819 */ /* 0x000fc80000011414 */
[----:B------:R-:W-:-:S04]  /*00b0*/  LEA.HI R3, R3, R20, RZ, 0x9 ;  /* 0x0000001403037211 */ /* 0x000fc800078f48ff */
[----:B------:R-:W-:Y:S02]  /*00c0*/  LOP3.LUT R5, R3, 0xfffffe00, RZ, 0xc0, !PT ;  /* 0xfffffe0003057812 */ /* 0x000fe400078ec0ff */
[----:B------:R-:W-:Y:S02]  /*00d0*/  SHF.R.S32.HI R3, RZ, 0x9, R3 ;  /* 0x00000009ff037819 */ /* 0x000fe40000011403 */
[----:B------:R-:W-:-:S04]  /*00e0*/  IADD3 R10, R20, -R5, RZ ;  /* 0x80000005140a7210 */ /* 0x000fc80007ffe0ff */
[----:B------:R-:W-:Y:S02]  /*00f0*/  ISETP.GE.AND P0, PT, R10, 0x100, PT ;  /* 0x000001000a00780c */ /* 0x000fe40003f06270 */
[----:B------:R-:W-:-:S05]  /*0100*/  LEA R8, R3, R10, 0x8 ;  /* 0x0000000a03087211 */ /* 0x000fca00078e40ff */
[----:B--2---:R-:W-:-:S06]  /*0110*/  IMAD.WIDE R2, R8, 0x4, R14 ;  /* 0x0000000408027825 */ /* 0x004fcc00078e020e */
[----:B------:R-:W2:Y:S01]  /*0120*/  @!P0 LDG.E.EL.128 R16, desc[UR4][R2.64] ;  /* 0x0000000402108981 */ /* 0x000ea2000c2e1d00 */
[----:B------:R-:W-:Y:S02]  /*0130*/  SHF.R.S32.HI R5, RZ, 0x15, R7 ;  /* 0x00000015ff057819 */ /* 0x000fe40000011407 */
[----:B------:R-:W-:Y:S02]  /*0140*/  CS2R R6, SRZ ;  /* 0x0000000000067805 */ /* 0x000fe4000001ff00 */
[----:B------:R-:W-:-:S04]  /*0150*/  SGXT R5, R5, 0x1 ;  /* 0x000000010505781a */ /* 0x000fc80000000200 */
[----:B------:R-:W-:-:S04]  /*0160*/  LEA.HI R5, R5, R20, RZ, 0x9 ;  /* 0x0000001405057211 */ /* 0x000fc800078f48ff */
[----:B------:R-:W-:-:S04]  /*0170*/  IADD3 R5, R5, 0x200, RZ ;  /* 0x0000020005057810 */ /* 0x000fc80007ffe0ff */
[----:B------:R-:W-:-:S04]  /*0180*/  SHF.R.S32.HI R5, RZ, 0x9, R5 ;  /* 0x00000009ff057819 */ /* 0x000fc80000011405 */
[----:B------:R-:W-:Y:S02]  /*0190*/  LEA R9, R5, R10, 0x8 ;  /* 0x0000000a05097211 */ /* 0x000fe400078e40ff */
[----:B------:R-:W-:-:S03]  /*01a0*/  CS2R R4, SRZ ;  /* 0x0000000000047805 */ /* 0x000fc6000001ff00 */
[----:B------:R-:W-:-:S05]  /*01b0*/  IMAD.WIDE R14, R9, 0x4, R14 ;  /* 0x00000004090e7825 */ /* 0x000fca00078e020e */
[----:B------:R1:W3:Y:S01]  /*01c0*/  @!P0 LDG.E.EL.128 R4, desc[UR4][R14.64] ;  /* 0x000000040e048981 */ /* 0x0002e2000c2e1d00 */
[----:B------:R-:W-:Y:S01]  /*01d0*/  MOV R33, 0x3d39bf78 ;  /* 0x3d39bf7800217802 */ /* 0x000fe20000000f00 */
[----:B------:R-:W-:Y:S01]  /*01e0*/  BSSY B0, `(.L_x_0) ;  /* 0x0000090000007945 */ /* 0x000fe20003800000 */
[----:B--2---:R-:W-:Y:S02]  /*01f0*/  SEL R12, R17, RZ, !P0 ;  /* 0x000000ff110c7207 */ /* 0x004fe40004000000 */
[----:B------:R-:W-:Y:S02]  /*0200*/  SEL R16, R16, RZ, !P0 ;  /* 0x000000ff10107207 */ /* 0x000fe40004000000 */
[----:B------:R-:W-:Y:S01]  /*0210*/  SEL R2, R19, RZ, !P0 ;  /* 0x000000ff13027207 */ /* 0x000fe20004000000 */
[----:B------:R-:W-:Y:S01]  /*0220*/  FMUL R0, R12, 1.4426950216293334961 ;  /* 0x3fb8aa3b0c007820 */ /* 0x000fe20000400000 */
[----:B------:R-:W-:Y:S01]  /*0230*/  SEL R3, R18, RZ, !P0 ;  /* 0x000000ff12037207 */ /* 0x000fe20004000000 */
[----:B------:R-:W-:-:S02]  /*0240*/  FMUL R13, R16, 1.4426950216293334961 ;  /* 0x3fb8aa3b100d7820 */ /* 0x000fc40000400000 */
[----:B-1----:R-:W-:Y:S01]  /*0250*/  FMUL R15, R2, 1.4426950216293334961 ;  /* 0x3fb8aa3b020f7820 */ /* 0x002fe20000400000 */
[----:B------:R-:W-:Y:S01]  /*0260*/  FSETP.GEU.AND P2, PT, R0, -126, PT ;  /* 0xc2fc00000000780b */ /* 0x000fe20003f4e000 */
[----:B------:R-:W-:Y:S01]  /*0270*/  FMUL R17, R3, 1.4426950216293334961 ;  /* 0x3fb8aa3b03117820 */ /* 0x000fe20000400000 */
[----:B------:R-:W-:-:S04]  /*0280*/  FSETP.GEU.AND P1, PT, R13, -126, PT ;  /* 0xc2fc00000d00780b */ /* 0x000fc80003f2e000 */
[----:B------:R-:W-:-:S07]  /*0290*/  FSETP.GEU.AND P3, PT, R17, -126, PT ;  /* 0xc2fc00001100780b */ /* 0x000fce0003f6e000 */
[----:B------:R-:W-:Y:S02]  /*02a0*/  @!P2 FMUL R0, R0, 0.5 ;  /* 0x3f0000000000a820 */ /* 0x000fe40000400000 */
[----:B------:R-:W-:Y:S02]  /*02b0*/  @!P1 FMUL R13, R13, 0.5 ;  /* 0x3f0000000d0d9820 */ /* 0x000fe40000400000 */
[----:B------:R1:W2:Y:S02]  /*02c0*/  MUFU.EX2 R11, R0 ;  /* 0x00000000000b7308 */ /* 0x0002a40000000800 */
[----:B------:R-:W-:-:S06]  /*02d0*/  @!P3 FMUL R17, R17, 0.5 ;  /* 0x3f0000001111b820 */ /* 0x000fcc0000400000 */
[----:B------:R-:W4:Y:S01]  /*02e0*/  MUFU.EX2 R13, R13 ;  /* 0x0000000d000d7308 */ /* 0x000f220000000800 */
[----:B-1----:R-:W-:Y:S01]  /*02f0*/  HFMA2.MMA R0, -RZ, RZ, 1.625, 0 ;  /* 0x3e800000ff007435 */ /* 0x002fe200000001ff */
[----:B--2---:R-:W-:Y:S01]  /*0300*/  @!P2 FMUL R11, R11, R11 ;  /* 0x0000000b0b0ba220 */ /* 0x004fe20000400000 */
[----:B------:R-:W-:-:S03]  /*0310*/  FSETP.GEU.AND P2, PT, R15, -126, PT ;  /* 0xc2fc00000f00780b */ /* 0x000fc60003f4e000 */
[----:B------:R-:W-:Y:S01]  /*0320*/  FADD.FTZ.RZ R14, R11, 1 ;  /* 0x3f8000000b0e7421 */ /* 0x000fe2000001c000 */
[----:B----4-:R-:W-:-:S04]  /*0330*/  @!P1 FMUL R13, R13, R13 ;  /* 0x0000000d0d0d9220 */ /* 0x010fc80000400000 */
[----:B------:R-:W-:Y:S02]  /*0340*/  IADD3 R26, R14, -0x3f400000, RZ ;  /* 0xc0c000000e1a7810 */ /* 0x000fe40007ffe0ff */
[----:B------:R1:W2:Y:S02]  /*0350*/  MUFU.EX2 R14, R17 ;  /* 0x00000011000e7308 */ /* 0x0002a40000000800 */
[----:B------:R-:W-:Y:S01]  /*0360*/  LOP3.LUT R26, R26, 0xff800000, RZ, 0xc0, !PT ;  /* 0xff8000001a1a7812 */ /* 0x000fe200078ec0ff */
[----:B------:R-:W-:Y:S01]  /*0370*/  @!P2 FMUL R15, R15, 0.5 ;  /* 0x3f0000000f0fa820 */ /* 0x000fe20000400000 */
[C---:B------:R-:W-:Y:S02]  /*0380*/  ISETP.GE.U32.AND P5, PT, R13.reuse, 0x7f800000, PT ;  /* 0x7f8000000d00780c */ /* 0x040fe40003fa6070 */
[----:B------:R-:W-:Y:S02]  /*0390*/  IADD3 R19, -R26, 0x40800000, RZ ;  /* 0x408000001a137810 */ /* 0x000fe40007ffe1ff */
[----:B------:R-:W-:Y:S01]  /*03a0*/  IADD3 R24, R11, -R26, RZ ;  /* 0x8000001a0b187210 */ /* 0x000fe20007ffe0ff */
[----:B------:R-:W4:Y:S01]  /*03b0*/  MUFU.EX2 R15, R15 ;  /* 0x0000000f000f7308 */ /* 0x000f220000000800 */
[----:B-1----:R-:W-:Y:S01]  /*03c0*/  FADD.FTZ.RZ R17, R13, 1 ;  /* 0x3f8000000d117421 */ /* 0x002fe2000001c000 */
[----:B------:R-:W-:Y:S01]  /*03d0*/  FFMA.FTZ R19, R19, R0, -1 ;  /* 0xbf80000013137423 */ /* 0x000fe20000010000 */
[----:B------:R-:W-:-:S03]  /*03e0*/  I2FP.F32.S32 R26, R26 ;  /* 0x0000001a001a7245 */ /* 0x000fc60000201400 */
[----:B------:R-:W-:Y:S01]  /*03f0*/  FADD R24, R24, R19 ;  /* 0x0000001318187221 */ /* 0x000fe20000000000 */
[----:B------:R-:W-:Y:S01]  /*0400*/  IADD3 R17, R17, -0x3f400000, RZ ;  /* 0xc0c0000011117810 */ /* 0x000fe20007ffe0ff */
[----:B--2---:R-:W-:Y:S01]  /*0410*/  @!P3 FMUL R14, R14, R14 ;  /* 0x0000000e0e0eb220 */ /* 0x004fe20000400000 */
[----:B------:R-:W-:Y:S01]  /*0420*/  FMUL R26, R26, 1.1920928955078125e-07 ;  /* 0x340000001a1a7820 */ /* 0x000fe20000400000 */
[----:B------:R-:W-:Y:S01]  /*0430*/  FFMA.FTZ R19, R24, -R33, 0.10546888411045074463 ;  /* 0x3dd8001218137423 */ /* 0x000fe20000010821 */
[----:B------:R-:W-:Y:S01]  /*0440*/  LOP3.LUT R22, R17, 0xff800000, RZ, 0xc0, !PT ;  /* 0xff80000011167812 */ /* 0x000fe200078ec0ff */
[----:B------:R-:W-:Y:S02]  /*0450*/  FADD.FTZ.RZ R18, R14, 1 ;  /* 0x3f8000000e127421 */ /* 0x000fe4000001c000 */
[----:B------:R-:W-:Y:S01]  /*0460*/  FFMA.FTZ R19, R24, R19, -0.13229703903198242188 ;  /* 0xbe0778e018137423 */ /* 0x000fe20000010013 */
[----:B----4-:R-:W-:Y:S01]  /*0470*/  @!P2 FMUL R15, R15, R15 ;  /* 0x0000000f0f0fa220 */ /* 0x010fe20000400000 */
[----:B------:R-:W-:-:S02]  /*0480*/  IADD3 R17, -R22, 0x40800000, RZ ;  /* 0x4080000016117810 */ /* 0x000fc40007ffe1ff */
[C---:B------:R-:W-:Y:S01]  /*0490*/  FFMA.FTZ R19, R24.reuse, R19, 0.14491446316242218018 ;  /* 0x3e14647518137423 */ /* 0x040fe20000010013 */
[----:B------:R-:W-:Y:S01]  /*04a0*/  FADD.FTZ.RZ R23, R15, 1 ;  /* 0x3f8000000f177421 */ /* 0x000fe2000001c000 */
[----:B------:R-:W-:Y:S02]  /*04b0*/  IADD3 R18, R18, -0x3f400000, RZ ;  /* 0xc0c0000012127810 */ /* 0x000fe40007ffe0ff */
[C---:B------:R-:W-:Y:S01]  /*04c0*/  FFMA.FTZ R19, R24.reuse, R19, -0.16641564667224884033 ;  /* 0xbe2a68dd18137423 */ /* 0x040fe20000010013 */
[----:B------:R-:W-:Y:S02]  /*04d0*/  IADD3 R30, R13, -R22, RZ ;  /* 0x800000160d1e7210 */ /* 0x000fe40007ffe0ff */
[----:B------:R-:W-:Y:S01]  /*04e0*/  IADD3 R23, R23, -0x3f400000, RZ ;  /* 0xc0c0000017177810 */ /* 0x000fe20007ffe0ff */
[----:B------:R-:W-:Y:S01]  /*04f0*/  FFMA.FTZ R21, R24, R19, 0.19988867640495300293 ;  /* 0x3e4caf9e18157423 */ /* 0x000fe20000010013 */
[----:B------:R-:W-:Y:S01]  /*0500*/  FFMA.FTZ R19, R17, R0, -1 ;  /* 0xbf80000011137423 */ /* 0x000fe20000010000 */
[----:B------:R-:W-:-:S02]  /*0510*/  LOP3.LUT R17, R18, 0xff800000, RZ, 0xc0, !PT ;  /* 0xff80000012117812 */ /* 0x000fc400078ec0ff */
[----:B------:R-:W-:Y:S01]  /*0520*/  FFMA.FTZ R21, R24, R21, -0.25000196695327758789 ;  /* 0xbe80004218157423 */ /* 0x000fe20000010015 */
[----:B------:R-:W-:Y:S01]  /*0530*/  LOP3.LUT R28, R23, 0xff800000, RZ, 0xc0, !PT ;  /* 0xff800000171c7812 */ /* 0x000fe200078ec0ff */
[----:B------:R-:W-:Y:S01]  /*0540*/  FADD R30, R30, R19 ;  /* 0x000000131e1e7221 */ /* 0x000fe20000000000 */
[----:B------:R-:W-:Y:S01]  /*0550*/  IADD3 R19, -R17, 0x40800000, RZ ;  /* 0x4080000011137810 */ /* 0x000fe20007ffe1ff */
[C---:B------:R-:W-:Y:S01]  /*0560*/  FFMA.FTZ R21, R24.reuse, R21, 0.33333510160446166992 ;  /* 0x3eaaaae618157423 */ /* 0x040fe20000010015 */
[----:B------:R-:W-:Y:S02]  /*0570*/  IADD3 R23, -R28, 0x40800000, RZ ;  /* 0x408000001c177810 */ /* 0x000fe40007ffe1ff */
[----:B------:R-:W-:Y:S01]  /*0580*/  IADD3 R34, R14, -R17, RZ ;  /* 0x800000110e227210 */ /* 0x000fe20007ffe0ff */
[C---:B------:R-:W-:Y:S01]  /*0590*/  FFMA.FTZ R21, R24.reuse, R21, -0.5 ;  /* 0xbf00000018157423 */ /* 0x040fe20000010015 */
[----:B------:R-:W-:Y:S01]  /*05a0*/  IADD3 R32, R15, -R28, RZ ;  /* 0x8000001c0f207210 */ /* 0x000fe20007ffe0ff */
[-C--:B------:R-:W-:Y:S01]  /*05b0*/  FFMA.FTZ R19, R19, R0.reuse, -1 ;  /* 0xbf80000013137423 */ /* 0x080fe20000010000 */
[----:B------:R-:W-:Y:S01]  /*05c0*/  FFMA.FTZ R23, R23, R0, -1 ;  /* 0xbf80000017177423 */ /* 0x000fe20000010000 */
[----:B------:R-:W-:Y:S01]  /*05d0*/  FMUL R21, R24, R21 ;  /* 0x0000001518157220 */ /* 0x000fe20000400000 */
[----:B---3--:R-:W-:Y:S01]  /*05e0*/  SEL R18, R4, RZ, !P0 ;  /* 0x000000ff04127207 */ /* 0x008fe20004000000 */
[----:B------:R-:W-:Y:S01]  /*05f0*/  FADD R34, R34, R19 ;  /* 0x0000001322227221 */ /* 0x000fe20000000000 */
[----:B------:R-:W-:Y:S01]  /*0600*/  FADD R32, R32, R23 ;  /* 0x0000001720207221 */ /* 0x000fe20000000000 */
[----:B------:R-:W-:Y:S01]  /*0610*/  FFMA.FTZ R23, R24, R21, R24 ;  /* 0x0000001518177223 */ /* 0x000fe20000010018 */
[----:B------:R-:W-:Y:S01]  /*0620*/  SEL R24, R7, RZ, !P0 ;  /* 0x000000ff07187207 */ /* 0x000fe20004000000 */
[-C--:B------:R-:W-:Y:S01]  /*0630*/  FFMA.FTZ R7, R34, -R33.reuse, 0.10546888411045074463 ;  /* 0x3dd8001222077423 */ /* 0x080fe20000010821 */
[----:B------:R-:W-:Y:S01]  /*0640*/  FFMA.FTZ R27, R32, -R33, 0.10546888411045074463 ;  /* 0x3dd80012201b7423 */ /* 0x000fe20000010821 */
[----:B------:R-:W-:Y:S01]  /*0650*/  SEL R19, R5, RZ, !P0 ;  /* 0x000000ff05137207 */ /* 0x000fe20004000000 */
[----:B------:R-:W-:Y:S01]  /*0660*/  FMUL R4, R18, 1.4426950216293334961 ;  /* 0x3fb8aa3b12047820 */ /* 0x000fe20000400000 */
[----:B------:R-:W-:Y:S01]  /*0670*/  FFMA.FTZ R7, R34, R7, -0.13229703903198242188 ;  /* 0xbe0778e022077423 */ /* 0x000fe20000010007 */
[----:B------:R-:W-:Y:S01]  /*0680*/  FFMA.FTZ R27, R32, R27, -0.13229703903198242188 ;  /* 0xbe0778e0201b7423 */ /* 0x000fe2000001001b */
[----:B------:R-:W-:Y:S01]  /*0690*/  SEL R21, R6, RZ, !P0 ;  /* 0x000000ff06157207 */ /* 0x000fe20004000000 */
[----:B------:R-:W-:Y:S01]  /*06a0*/  FMUL R5, R19, 1.4426950216293334961 ;  /* 0x3fb8aa3b13057820 */ /* 0x000fe20000400000 */
[----:B------:R-:W-:Y:S01]  /*06b0*/  FFMA.FTZ R7, R34, R7, 0.14491446316242218018 ;  /* 0x3e14647522077423 */ /* 0x000fe20000010007 */
[----:B------:R-:W-:Y:S01]  /*06c0*/  FFMA.FTZ R29, R32, R27, 0.14491446316242218018 ;  /* 0x3e146475201d7423 */ /* 0x000fe2000001001b */
[----:B------:R-:W-:Y:S01]  /*06d0*/  FMUL R25, R24, 1.4426950216293334961 ;  /* 0x3fb8aa3b18197820 */ /* 0x000fe20000400000 */
[----:B------:R-:W-:Y:S01]  /*06e0*/  FMUL R6, R21, 1.4426950216293334961 ;  /* 0x3fb8aa3b15067820 */ /* 0x000fe20000400000 */
[----:B------:R-:W-:Y:S01]  /*06f0*/  FFMA.FTZ R27, R34, R7, -0.16641564667224884033 ;  /* 0xbe2a68dd221b7423 */ /* 0x000fe20000010007 */
[----:B------:R-:W-:Y:S01]  /*0700*/  FFMA.FTZ R7, R30, -R33, 0.10546888411045074463 ;  /* 0x3dd800121e077423 */ /* 0x000fe20000010821 */
[----:B------:R-:W-:Y:S01]  /*0710*/  FSETP.GEU.AND P1, PT, R4, -126, PT ;  /* 0xc2fc00000400780b */ /* 0x000fe20003f2e000 */
[----:B------:R-:W-:Y:S01]  /*0720*/  FFMA.FTZ R29, R32, R29, -0.16641564667224884033 ;  /* 0xbe2a68dd201d7423 */ /* 0x000fe2000001001d */
[----:B------:R-:W-:Y:S01]  /*0730*/  FFMA.FTZ R27, R34, R27, 0.19988867640495300293 ;  /* 0x3e4caf9e221b7423 */ /* 0x000fe2000001001b */
[----:B------:R-:W-:Y:S01]  /*0740*/  FSETP.GEU.AND P2, PT, R5, -126, PT ;  /* 0xc2fc00000500780b */ /* 0x000fe20003f4e000 */
[----:B------:R-:W-:Y:S01]  /*0750*/  FFMA.FTZ R7, R30, R7, -0.13229703903198242188 ;  /* 0xbe0778e01e077423 */ /* 0x000fe20000010007 */
[----:B------:R-:W-:Y:S01]  /*0760*/  FSETP.GEU.AND P3, PT, R6, -126, PT ;  /* 0xc2fc00000600780b */ /* 0x000fe20003f6e000 */
[----:B------:R-:W-:Y:S01]  /*0770*/  FFMA.FTZ R27, R34, R27, -0.25000196695327758789 ;  /* 0xbe800042221b7423 */ /* 0x000fe2000001001b */
[----:B------:R-:W-:Y:S01]  /*0780*/  FSETP.GEU.AND P4, PT, R25, -126, PT ;  /* 0xc2fc00001900780b */ /* 0x000fe20003f8e000 */
[----:B------:R-:W-:Y:S01]  /*0790*/  FFMA.FTZ R7, R30, R7, 0.14491446316242218018 ;  /* 0x3e1464751e077423 */ /* 0x000fe20000010007 */
[----:B------:R-:W-:Y:S01]  /*07a0*/  FFMA.FTZ R29, R32, R29, 0.19988867640495300293 ;  /* 0x3e4caf9e201d7423 */ /* 0x000fe2000001001d */
[----:B------:R-:W-:Y:S01]  /*07b0*/  FFMA.FTZ R27, R34, R27, 0.33333510160446166992 ;  /* 0x3eaaaae6221b7423 */ /* 0x000fe2000001001b */
[----:B------:R-:W-:Y:S01]  /*07c0*/  I2FP.F32.S32 R28, R28 ;  /* 0x0000001c001c7245 */ /* 0x000fe20000201400 */
[----:B------:R-:W-:Y:S01]  /*07d0*/  FFMA.FTZ R7, R30, R7, -0.16641564667224884033 ;  /* 0xbe2a68dd1e077423 */ /* 0x000fe20000010007 */
[----:B------:R-:W-:Y:S01]  /*07e0*/  @!P1 FMUL R4, R4, 0.5 ;  /* 0x3f00000004049820 */ /* 0x000fe20000400000 */
[----:B------:R-:W-:Y:S01]  /*07f0*/  FFMA.FTZ R27, R34, R27, -0.5 ;  /* 0xbf000000221b7423 */ /* 0x000fe2000001001b */
[----:B------:R-:W-:Y:S01]  /*0800*/  FFMA.FTZ R29, R32, R29, -0.25000196695327758789 ;  /* 0xbe800042201d7423 */ /* 0x000fe2000001001d */
[----:B------:R-:W-:Y:S01]  /*0810*/  @!P2 FMUL R5, R5, 0.5 ;  /* 0x3f0000000505a820 */ /* 0x000fe20000400000 */
[----:B------:R-:W-:Y:S01]  /*0820*/  FFMA.FTZ R7, R30, R7, 0.19988867640495300293 ;  /* 0x3e4caf9e1e077423 */ /* 0x000fe20000010007 */
[----:B------:R-:W-:Y:S01]  /*0830*/  FMUL R27, R34, R27 ;  /* 0x0000001b221b7220 */ /* 0x000fe20000400000 */
[----:B------:R-:W-:Y:S01]  /*0840*/  @!P3 FMUL R6, R6, 0.5 ;  /* 0x3f0000000606b820 */ /* 0x000fe20000400000 */
[----:B------:R-:W-:Y:S01]  /*0850*/  @!P4 FMUL R25, R25, 0.5 ;  /* 0x3f0000001919c820 */ /* 0x000fe20000400000 */
[----:B------:R-:W-:Y:S01]  /*0860*/  FFMA.FTZ R7, R30, R7, -0.25000196695327758789 ;  /* 0xbe8000421e077423 */ /* 0x000fe20000010007 */
[----:B------:R-:W-:Y:S01]  /*0870*/  FFMA.FTZ R34, R34, R27, R34 ;  /* 0x0000001b22227223 */ /* 0x000fe20000010022 */
[----:B------:R-:W-:Y:S01]  /*0880*/  I2FP.F32.S32 R27, R17 ;  /* 0x00000011001b7245 */ /* 0x000fe20000201400 */
[----:B------:R-:W1:Y:S01]  /*0890*/  MUFU.EX2 R4, R4 ;  /* 0x0000000400047308 */ /* 0x000e620000000800 */
[----:B------:R-:W-:Y:S01]  /*08a0*/  FFMA.FTZ R29, R32, R29, 0.33333510160446166992 ;  /* 0x3eaaaae6201d7423 */ /* 0x000fe2000001001d */
[----:B------:R-:W-:Y:S01]  /*08b0*/  FFMA.FTZ R7, R30, R7, 0.33333510160446166992 ;  /* 0x3eaaaae61e077423 */ /* 0x000fe20000010007 */
[----:B------:R-:W-:Y:S01]  /*08c0*/  I2FP.F32.S32 R22, R22 ;  /* 0x0000001600167245 */ /* 0x000fe20000201400 */
[----:B------:R-:W-:Y:S01]  /*08d0*/  FMUL R28, R28, 1.1920928955078125e-07 ;  /* 0x340000001c1c7820 */ /* 0x000fe20000400000 */
[----:B------:R-:W-:Y:S01]  /*08e0*/  FFMA.FTZ R29, R32, R29, -0.5 ;  /* 0xbf000000201d7423 */ /* 0x000fe2000001001d */
[----:B------:R-:W-:Y:S01]  /*08f0*/  FFMA.FTZ R7, R30, R7, -0.5 ;  /* 0xbf0000001e077423 */ /* 0x000fe20000010007 */
[----:B------:R-:W-:Y:S01]  /*0900*/  FFMA.FTZ R23, R26, 0.69314718246459960938, R23 ;  /* 0x3f3172181a177823 */ /* 0x000fe20000010017 */
[----:B------:R-:W2:Y:S01]  /*0910*/  MUFU.EX2 R5, R5 ;  /* 0x0000000500057308 */ /* 0x000ea20000000800 */
[----:B------:R-:W-:Y:S01]  /*0920*/  FMUL R29, R32, R29 ;  /* 0x0000001d201d7220 */ /* 0x000fe20000400000 */
[----:B------:R-:W-:Y:S01]  /*0930*/  FMUL R7, R30, R7 ;  /* 0x000000071e077220 */ /* 0x000fe20000400000 */
[----:B------:R-:W-:-:S02]  /*0940*/  FMUL R22, R22, 1.1920928955078125e-07 ;  /* 0x3400000016167820 */ /* 0x000fc40000400000 */
[----:B------:R-:W-:Y:S01]  /*0950*/  FFMA.FTZ R31, R32, R29, R32 ;  /* 0x0000001d201f7223 */ /* 0x000fe20000010020 */
[----:B------:R-:W-:Y:S01]  /*0960*/  FMUL R29, R27, 1.1920928955078125e-07 ;  /* 0x340000001b1d7820 */ /* 0x000fe20000400000 */
[----:B------:R-:W-:Y:S01]  /*0970*/  FFMA.FTZ R27, R30, R7, R30 ;  /* 0x000000071e1b7223 */ /* 0x000fe2000001001e */
[----:B------:R-:W3:Y:S01]  /*0980*/  MUFU.EX2 R6, R6 ;  /* 0x0000000600067308 */ /* 0x000ee20000000800 */
[----:B-1----:R-:W-:Y:S01]  /*0990*/  @!P1 FMUL R4, R4, R4 ;  /* 0x0000000404049220 */ /* 0x002fe20000400000 */
[----:B------:R-:W-:Y:S01]  /*09a0*/  FFMA.FTZ R26, R29, 0.69314718246459960938, R34 ;  /* 0x3f3172181d1a7823 */ /* 0x000fe20000010022 */
[----:B------:R-:W-:Y:S01]  /*09b0*/  FFMA.FTZ R7, R28, 0.69314718246459960938, R31 ;  /* 0x3f3172181c077823 */ /* 0x000fe2000001001f */
[----:B------:R-:W-:Y:S01]  /*09c0*/  ISETP.GE.U32.AND P1, PT, R11, 0x7f800000, PT ;  /* 0x7f8000000b00780c */ /* 0x000fe20003f26070 */
[----:B------:R-:W-:Y:S01]  /*09d0*/  FADD.FTZ.RZ R28, R4, 1 ;  /* 0x3f800000041c7421 */ /* 0x000fe2000001c000 */
[----:B--2---:R-:W-:Y:S02]  /*09e0*/  @!P2 FMUL R5, R5, R5 ;  /* 0x000000050505a220 */ /* 0x004fe40000400000 */
[----:B------:R1:W2:Y:S01]  /*09f0*/  MUFU.EX2 R17, R25 ;  /* 0x0000001900117308 */ /* 0x0002a20000000800 */
[----:B------:R-:W-:Y:S01]  /*0a00*/  ISETP.GE.U32.AND P2, PT, R14, 0x7f800000, PT ;  /* 0x7f8000000e00780c */ /* 0x000fe20003f46070 */
[----:B------:R-:W-:Y:S01]  /*0a10*/  FADD.FTZ.RZ R29, R5, 1 ;  /* 0x3f800000051d7421 */ /* 0x000fe2000001c000 */
[----:B---3--:R-:W-:Y:S01]  /*0a20*/  @!P3 FMUL R6, R6, R6 ;  /* 0x000000060606b220 */ /* 0x008fe20000400000 */
[----:B------:R-:W-:Y:S01]  /*0a30*/  ISETP.GE.U32.AND P3, PT, R15, 0x7f800000, PT ;  /* 0x7f8000000f00780c */ /* 0x000fe20003f66070 */
[----:B-1----:R-:W-:-:S02]  /*0a40*/  FFMA.FTZ R25, R22, 0.69314718246459960938, R27 ;  /* 0x3f31721816197823 */ /* 0x002fc4000001001b */
[----:B------:R-:W-:Y:S01]  /*0a50*/  FADD.FTZ.RZ R30, R6, 1 ;  /* 0x3f800000061e7421 */ /* 0x000fe2000001c000 */
[----:B--2---:R-:W-:-:S04]  /*0a60*/  @!P4 FMUL R17, R17, R17 ;  /* 0x000000111111c220 */ /* 0x004fc80000400000 */
[----:B------:R-:W-:Y:S01]  /*0a70*/  FADD.FTZ.RZ R31, R17, 1 ;  /* 0x3f800000111f7421 */ /* 0x000fe2000001c000 */
[----:B------:R-:W-:Y:S06]  /*0a80*/  @!P5 BRA `(.L_x_1) ;  /* 0x000000000014d947 */ /* 0x000fec0003800000 */
[C---:B------:R-:W-:Y:S02]  /*0a90*/  ISETP.GE.AND P4, PT, R13.reuse, -0x407fffff, PT ;  /* 0xbf8000010d00780c */ /* 0x040fe40003f86270 */
[----:B------:R-:W-:-:S11]  /*0aa0*/  FSETP.NEU.AND P5, PT, R13, RZ, PT ;  /* 0x000000ff0d00720b */ /* 0x000fd60003fad000 */
[----:B------:R-:W-:-:S05]  /*0ab0*/  @P4 MOV R22, 0x7f800000 ;  /* 0x7f80000000164802 */ /* 0x000fca0000000f00 */
[----:B------:R-:W-:-:S05]  /*0ac0*/  @P4 FFMA.FTZ R25, R13, R22, +INF ;  /* 0x7f8000000d194423 */ /* 0x000fca0000010016 */
[----:B------:R-:W-:-:S07]  /*0ad0*/  FSEL R25, R25, -RZ, P5 ;  /* 0x800000ff19197208 */ /* 0x000fce0002800000 */
.L_x_1:
[----:B------:R-:W-:Y:S05]  /*0ae0*/  BSYNC B0 ;  /* 0x0000000000007941 */ /* 0x000fea0003800000 */
.L_x_0:
[----:B------:R-:W-:Y:S04]  /*0af0*/  BSSY B0, `(.L_x_2) ;  /* 0x0000007000007945 */ /* 0x000fe80003800000 */
[----:B------:R-:W-:Y:S05]  /*0b00*/  @!P1 BRA `(.L_x_3) ;  /* 0x0000000000149947 */ /* 0x000fea0003800000 */
[C---:B------:R-:W-:Y:S02]  /*0b10*/  ISETP.GE.AND P1, PT, R11.reuse, -0x407fffff, PT ;  /* 0xbf8000010b00780c */ /* 0x040fe40003f26270 */
[----:B------:R-:W-:-:S11]  /*0b20*/  FSETP.NEU.AND P4, PT, R11, RZ, PT ;  /* 0x000000ff0b00720b */ /* 0x000fd60003f8d000 */
[----:B------:R-:W-:-:S05]  /*0b30*/  @P1 MOV R22, 0x7f800000 ;  /* 0x7f80000000161802 */ /* 0x000fca0000000f00 */
[----:B------:R-:W-:-:S05]  /*0b40*/  @P1 FFMA.FTZ R23, R11, R22, +INF ;  /* 0x7f8000000b171423 */ /* 0x000fca0000010016 */
[----:B------:R-:W-:-:S07]  /*0b50*/  FSEL R23, R23, -RZ, P4 ;  /* 0x800000ff17177208 */ /* 0x000fce0002000000 */
.L_x_3:
[----:B------:R-:W-:Y:S05]  /*0b60*/  BSYNC B0 ;  /* 0x0000000000007941 */ /* 0x000fea0003800000 */
.L_x_2:
[----:B------:R-:W-:Y:S04]  /*0b70*/  BSSY B0, `(.L_x_4) ;  /* 0x0000007000007945 */ /* 0x000fe80003800000 */
[----:B------:R-:W-:Y:S05]  /*0b80*/  @!P2 BRA `(.L_x_5) ;  /* 0x000000000014a947 */ /* 0x000fea0003800000 */
[C---:B------:R-:W-:Y:S02]  /*0b90*/  ISETP.GE.AND P1, PT, R14.reuse, -0x407fffff, PT ;  /* 0xbf8000010e00780c */ /* 0x040fe40003f26270 */
[----:B------:R-:W-:-:S11]  /*0ba0*/  FSETP.NEU.AND P2, PT, R14, RZ, PT ;  /* 0x000000ff0e00720b */ /* 0x000fd60003f4d000 */
[----:B------:R-:W-:-:S05]  /*0bb0*/  @P1 MOV R11, 0x7f800000 ;  /* 0x7f800000000b1802 */ /* 0x000fca0000000f00 */
[----:B------:R-:W-:-:S05]  /*0bc0*/  @P1 FFMA.FTZ R26, R14, R11, +INF ;  /* 0x7f8000000e1a1423 */ /* 0x000fca000001000b */
[----:B------:R-:W-:-:S07]  /*0bd0*/  FSEL R26, R26, -RZ, P2 ;  /* 0x800000ff1a1a7208 */ /* 0x000fce0001000000 */
.L_x_5:
[----:B------:R-:W-:Y:S05]  /*0be0*/  BSYNC B0 ;  /* 0x0000000000007941 */ /* 0x000fea0003800000 */
.L_x_4:
[----:B------:R-:W-:Y:S04]  /*0bf0*/  BSSY B0, `(.L_x_6) ;  /* 0x0000007000007945 */ /* 0x000fe80003800000 */
[----:B------:R-:W-:Y:S05]  /*0c00*/  @!P3 BRA `(.L_x_7) ;  /* 0x000000000014b947 */ /* 0x000fea0003800000 */
[C---:B------:R-:W-:Y:S02]  /*0c10*/  ISETP.GE.AND P1, PT, R15.reuse, -0x407fffff, PT ;  /* 0xbf8000010f00780c */ /* 0x040fe40003f26270 */
[----:B------:R-:W-:-:S11]  /*0c20*/  FSETP.NEU.AND P2, PT, R15, RZ, PT ;  /* 0x000000ff0f00720b */ /* 0x000fd60003f4d000 */
[----:B------:R-:W-:-:S05]  /*0c30*/  @P1 MOV R14, 0x7f800000 ;  /* 0x7f800000000e1802 */ /* 0x000fca0000000f00 */
[----:B------:R-:W-:-:S05]  /*0c40*/  @P1 FFMA.FTZ R7, R15, R14, +INF ;  /* 0x7f8000000f071423 */ /* 0x000fca000001000e */
[----:B------:R-:W-:-:S07]  /*0c50*/  FSEL R7, R7, -RZ, P2 ;  /* 0x800000ff07077208 */ /* 0x000fce0001000000 */
.L_x_7:
[----:B------:R-:W-:Y:S05]  /*0c60*/  BSYNC B0 ;  /* 0x0000000000007941 */ /* 0x000fea0003800000 */
.L_x_6:
[----:B------:R-:W-:Y:S01]  /*0c70*/  IADD3 R11, R28, -0x3f400000, RZ ;  /* 0xc0c000001c0b7810 */ /* 0x000fe20007ffe0ff */
[----:B------:R-:W-:Y:S01]  /*0c80*/  BSSY B0, `(.L_x_8) ;  /* 0x0000057000007945 */ /* 0x000fe20003800000 */
[----:B------:R-:W-:Y:S02]  /*0c90*/  IADD3 R14, R29, -0x3f400000, RZ ;  /* 0xc0c000001d0e7810 */ /* 0x000fe40007ffe0ff */
[----:B------:R-:W-:Y:S02]  /*0ca0*/  IADD3 R13, R30, -0x3f400000, RZ ;  /* 0xc0c000001e0d7810 */ /* 0x000fe40007ffe0ff */
[----:B------:R-:W-:Y:S02]  /*0cb0*/  IADD3 R22, R31, -0x3f400000, RZ ;  /* 0xc0c000001f167810 */ /* 0x000fe40007ffe0ff */
[----:B------:R-:W-:Y:S02]  /*0cc0*/  LOP3.LUT R11, R11, 0xff800000, RZ, 0xc0, !PT ;  /* 0xff8000000b0b7812 */ /* 0x000fe400078ec0ff */
[----:B------:R-:W-:-:S02]  /*0cd0*/  LOP3.LUT R14, R14, 0xff800000, RZ, 0xc0, !PT ;  /* 0xff8000000e0e7812 */ /* 0x000fc400078ec0ff */
[----:B------:R-:W-:Y:S02]  /*0ce0*/  LOP3.LUT R13, R13, 0xff800000, RZ, 0xc0, !PT ;  /* 0xff8000000d0d7812 */ /* 0x000fe400078ec0ff */
[----:B------:R-:W-:Y:S02]  /*0cf0*/  LOP3.LUT R22, R22, 0xff800000, RZ, 0xc0, !PT ;  /* 0xff80000016167812 */ /* 0x000fe400078ec0ff */
[----:B------:R-:W-:Y:S02]  /*0d00*/  IADD3 R27, -R11, 0x40800000, RZ ;  /* 0x408000000b1b7810 */ /* 0x000fe40007ffe1ff */
[----:B------:R-:W-:Y:S02]  /*0d10*/  IADD3 R29, -R14, 0x40800000, RZ ;  /* 0x408000000e1d7810 */ /* 0x000fe40007ffe1ff */
[----:B------:R-:W-:Y:S01]  /*0d20*/  IADD3 R31, -R13, 0x40800000, RZ ;  /* 0x408000000d1f7810 */ /* 0x000fe20007ffe1ff */
[-C--:B------:R-:W-:Y:S01]  /*0d30*/  FFMA.FTZ R28, R27, R0.reuse, -1 ;  /* 0xbf8000001b1c7423 */ /* 0x080fe20000010000 */
[----:B------:R-:W-:Y:S01]  /*0d40*/  IADD3 R35, -R22, 0x40800000, RZ ;  /* 0x4080000016237810 */ /* 0x000fe20007ffe1ff */
[-C--:B------:R-:W-:Y:S01]  /*0d50*/  FFMA.FTZ R29, R29, R0.reuse, -1 ;  /* 0xbf8000001d1d7423 */ /* 0x080fe20000010000 */
[----:B------:R-:W-:Y:S01]  /*0d60*/  IADD3 R15, R4, -R11, RZ ;  /* 0x8000000b040f7210 */ /* 0x000fe20007ffe0ff */
[-C--:B------:R-:W-:Y:S01]  /*0d70*/  FFMA.FTZ R31, R31, R0.reuse, -1 ;  /* 0xbf8000001f1f7423 */ /* 0x080fe20000010000 */
[----:B------:R-:W-:Y:S01]  /*0d80*/  IADD3 R32, R5, -R14, RZ ;  /* 0x8000000e05207210 */ /* 0x000fe20007ffe0ff */
[----:B------:R-:W-:Y:S01]  /*0d90*/  FFMA.FTZ R35, R35, R0, -1 ;  /* 0xbf80000023237423 */ /* 0x000fe20000010000 */
[----:B------:R-:W-:Y:S01]  /*0da0*/  IADD3 R30, R6, -R13, RZ ;  /* 0x8000000d061e7210 */ /* 0x000fe20007ffe0ff */
[----:B------:R-:W-:Y:S01]  /*0db0*/  FADD R0, R15, R28 ;  /* 0x0000001c0f007221 */ /* 0x000fe20000000000 */
[----:B------:R-:W-:Y:S01]  /*0dc0*/  IADD3 R34, R17, -R22, RZ ;  /* 0x8000001611227210 */ /* 0x000fe20007ffe0ff */
[----:B------:R-:W-:Y:S01]  /*0dd0*/  FADD R32, R32, R29 ;  /* 0x0000001d20207221 */ /* 0x000fe20000000000 */
[----:B------:R-:W-:Y:S01]  /*0de0*/  ISETP.GE.U32.AND P5, PT, R4, 0x7f800000, PT ;  /* 0x7f8000000400780c */ /* 0x000fe20003fa6070 */
[----:B------:R-:W-:Y:S01]  /*0df0*/  FADD R30, R30, R31 ;  /* 0x0000001f1e1e7221 */ /* 0x000fe20000000000 */
[-C--:B------:R-:W-:Y:S01]  /*0e00*/  FFMA.FTZ R15, R0, -R33.reuse, 0.10546888411045074463 ;  /* 0x3dd80012000f7423 */ /* 0x080fe20000010821 */
[----:B------:R-:W-:Y:S01]  /*0e10*/  FADD R28, R34, R35 ;  /* 0x00000023221c7221 */ /* 0x000fe20000000000 */
[-C--:B------:R-:W-:Y:S01]  /*0e20*/  FFMA.FTZ R27, R32, -R33.reuse, 0.10546888411045074463 ;  /* 0x3dd80012201b7423 */ /* 0x080fe20000010821 */
[----:B------:R-:W-:Y:S01]  /*0e30*/  FFMA.FTZ R29, R30, -R33, 0.10546888411045074463 ;  /* 0x3dd800121e1d7423 */ /* 0x000fe20000010821 */
[----:B------:R-:W-:Y:S01]  /*0e40*/  FFMA.FTZ R15, R0, R15, -0.13229703903198242188 ;  /* 0xbe0778e0000f7423 */ /* 0x000fe2000001000f */
[----:B------:R-:W-:Y:S01]  /*0e50*/  FFMA.FTZ R31, R28, -R33, 0.10546888411045074463 ;  /* 0x3dd800121c1f7423 */ /* 0x000fe20000010821 */
[----:B------:R-:W-:Y:S01]  /*0e60*/  FFMA.FTZ R27, R32, R27, -0.13229703903198242188 ;  /* 0xbe0778e0201b7423 */ /* 0x000fe2000001001b */
[----:B------:R-:W-:Y:S01]  /*0e70*/  FFMA.FTZ R29, R30, R29, -0.13229703903198242188 ;  /* 0xbe0778e01e1d7423 */ /* 0x000fe2000001001d */
[----:B------:R-:W-:Y:S01]  /*0e80*/  FFMA.FTZ R15, R0, R15, 0.14491446316242218018 ;  /* 0x3e146475000f7423 */ /* 0x000fe2000001000f */
[----:B------:R-:W-:Y:S01]  /*0e90*/  FFMA.FTZ R31, R28, R31, -0.13229703903198242188 ;  /* 0xbe0778e01c1f7423 */ /* 0x000fe2000001001f */
[----:B------:R-:W-:Y:S01]  /*0ea0*/  FFMA.FTZ R27, R32, R27, 0.14491446316242218018 ;  /* 0x3e146475201b7423 */ /* 0x000fe2000001001b */
[----:B------:R-:W-:Y:S01]  /*0eb0*/  FFMA.FTZ R29, R30, R29, 0.14491446316242218018 ;  /* 0x3e1464751e1d7423 */ /* 0x000fe2000001001d */
[----:B------:R-:W-:Y:S01]  /*0ec0*/  FFMA.FTZ R15, R0, R15, -0.16641564667224884033 ;  /* 0xbe2a68dd000f7423 */ /* 0x000fe2000001000f */
[----:B------:R-:W-:Y:S01]  /*0ed0*/  FFMA.FTZ R31, R28, R31, 0.14491446316242218018 ;  /* 0x3e1464751c1f7423 */ /* 0x000fe2000001001f */
[----:B------:R-:W-:Y:S01]  /*0ee0*/  FFMA.FTZ R27, R32, R27, -0.16641564667224884033 ;  /* 0xbe2a68dd201b7423 */ /* 0x000fe2000001001b */
[----:B------:R-:W-:Y:S01]  /*0ef0*/  FFMA.FTZ R29, R30, R29, -0.16641564667224884033 ;  /* 0xbe2a68dd1e1d7423 */ /* 0x000fe2000001001d */
[----:B------:R-:W-:Y:S01]  /*0f00*/  FFMA.FTZ R15, R0, R15, 0.19988867640495300293 ;  /* 0x3e4caf9e000f7423 */ /* 0x000fe2000001000f */
[----:B------:R-:W-:Y:S01]  /*0f10*/  FFMA.FTZ R31, R28, R31, -0.16641564667224884033 ;  /* 0xbe2a68dd1c1f7423 */ /* 0x000fe2000001001f */
[----:B------:R-:W-:Y:S01]  /*0f20*/  FFMA.FTZ R27, R32, R27, 0.19988867640495300293 ;  /* 0x3e4caf9e201b7423 */ /* 0x000fe2000001001b */
[----:B------:R-:W-:Y:S01]  /*0f30*/  FFMA.FTZ R29, R30, R29, 0.19988867640495300293 ;  /* 0x3e4caf9e1e1d7423 */ /* 0x000fe2000001001d */
[----:B------:R-:W-:Y:S01]  /*0f40*/  FFMA.FTZ R15, R0, R15, -0.25000196695327758789 ;  /* 0xbe800042000f7423 */ /* 0x000fe2000001000f */
[----:B------:R-:W-:Y:S01]  /*0f50*/  FFMA.FTZ R31, R28, R31, 0.19988867640495300293 ;  /* 0x3e4caf9e1c1f7423 */ /* 0x000fe2000001001f */
[----:B------:R-:W-:Y:S01]  /*0f60*/  FFMA.FTZ R27, R32, R27, -0.25000196695327758789 ;  /* 0xbe800042201b7423 */ /* 0x000fe2000001001b */
[----:B------:R-:W-:Y:S01]  /*0f70*/  FFMA.FTZ R29, R30, R29, -0.25000196695327758789 ;  /* 0xbe8000421e1d7423 */ /* 0x000fe2000001001d */
[----:B------:R-:W-:Y:S01]  /*0f80*/  FFMA.FTZ R15, R0, R15, 0.33333510160446166992 ;  /* 0x3eaaaae6000f7423 */ /* 0x000fe2000001000f */
[----:B------:R-:W-:Y:S01]  /*0f90*/  FFMA.FTZ R31, R28, R31, -0.25000196695327758789 ;  /* 0xbe8000421c1f7423 */ /* 0x000fe2000001001f */
[----:B------:R-:W-:Y:S01]  /*0fa0*/  FFMA.FTZ R27, R32, R27, 0.33333510160446166992 ;  /* 0x3eaaaae6201b7423 */ /* 0x000fe2000001001b */
[----:B------:R-:W-:Y:S01]  /*0fb0*/  FFMA.FTZ R29, R30, R29, 0.33333510160446166992 ;  /* 0x3eaaaae61e1d7423 */ /* 0x000fe2000001001d */
[----:B------:R-:W-:Y:S01]  /*0fc0*/  FFMA.FTZ R15, R0, R15, -0.5 ;  /* 0xbf000000000f7423 */ /* 0x000fe2000001000f */
[----:B------:R-:W-:Y:S01]  /*0fd0*/  FFMA.FTZ R31, R28, R31, 0.33333510160446166992 ;  /* 0x3eaaaae61c1f7423 */ /* 0x000fe2000001001f */
[----:B------:R-:W-:Y:S01]  /*0fe0*/  FFMA.FTZ R27, R32, R27, -0.5 ;  /* 0xbf000000201b7423 */ /* 0x000fe2000001001b */
[----:B------:R-:W-:Y:S01]  /*0ff0*/  FFMA.FTZ R29, R30, R29, -0.5 ;  /* 0xbf0000001e1d7423 */ /* 0x000fe2000001001d */
[----:B------:R-:W-:Y:S01]  /*1000*/  FMUL R15, R0, R15 ;  /* 0x0000000f000f7220 */ /* 0x000fe20000400000 */
[----:B------:R-:W-:Y:S01]  /*1010*/  FFMA.FTZ R31, R28, R31, -0.5 ;  /* 0xbf0000001c1f7423 */ /* 0x000fe2000001001f */
[----:B------:R-:W-:Y:S01]  /*1020*/  FMUL R27, R32, R27 ;  /* 0x0000001b201b7220 */ /* 0x000fe20000400000 */
[----:B------:R-:W-:Y:S01]  /*1030*/  FMUL R29, R30, R29 ;  /* 0x0000001d1e1d7220 */ /* 0x000fe20000400000 */
[----:B------:R-:W-:Y:S01]  /*1040*/  I2FP.F32.S32 R14, R14 ;  /* 0x0000000e000e7245 */ /* 0x000fe20000201400 */
[----:B------:R-:W-:Y:S01]  /*1050*/  FMUL R31, R28, R31 ;  /* 0x0000001f1c1f7220 */ /* 0x000fe20000400000 */
[----:B------:R-:W-:Y:S01]  /*1060*/  I2FP.F32.S32 R13, R13 ;  /* 0x0000000d000d7245 */ /* 0x000fe20000201400 */
[----:B------:R-:W-:Y:S01]  /*1070*/  FFMA.FTZ R0, R0, R15, R0 ;  /* 0x0000000f00007223 */ /* 0x000fe20000010000 */
[----:B------:R-:W-:Y:S01]  /*1080*/  I2FP.F32.S32 R22, R22 ;  /* 0x0000001600167245 */ /* 0x000fe20000201400 */
[----:B------:R-:W-:Y:S01]  /*1090*/  FFMA.FTZ R15, R32, R27, R32 ;  /* 0x0000001b200f7223 */ /* 0x000fe20000010020 */
[----:B------:R-:W-:Y:S01]  /*10a0*/  I2FP.F32.S32 R11, R11 ;  /* 0x0000000b000b7245 */ /* 0x000fe20000201400 */
[----:B------:R-:W-:Y:S01]  /*10b0*/  FFMA.FTZ R30, R30, R29, R30 ;  /* 0x0000001d1e1e7223 */ /* 0x000fe2000001001e */
[----:B------:R-:W-:Y:S01]  /*10c0*/  FFMA.FTZ R32, R28, R31, R28 ;  /* 0x0000001f1c207223 */ /* 0x000fe2000001001c */
[----:B------:R-:W-:Y:S01]  /*10d0*/  FMUL R14, R14, 1.1920928955078125e-07 ;  /* 0x340000000e0e7820 */ /* 0x000fe20000400000 */
[----:B------:R-:W-:Y:S01]  /*10e0*/  FMUL R13, R13, 1.1920928955078125e-07 ;  /* 0x340000000d0d7820 */ /* 0x000fe20000400000 */
[----:B------:R-:W-:Y:S01]  /*10f0*/  FMUL R29, R22, 1.1920928955078125e-07 ;  /* 0x34000000161d7820 */ /* 0x000fe20000400000 */
[----:B------:R-:W-:Y:S01]  /*1100*/  FMUL R27, R11, 1.1920928955078125e-07 ;  /* 0x340000000b1b7820 */ /* 0x000fe20000400000 */
[----:B------:R-:W-:Y:S01]  /*1110*/  FSETP.GT.AND P1, PT, R16, 20, PT ;  /* 0x41a000001000780b */ /* 0x000fe20003f24000 */
[----:B------:R-:W-:Y:S01]  /*1120*/  FFMA.FTZ R28, R14, 0.69314718246459960938, R15 ;  /* 0x3f3172180e1c7823 */ /* 0x000fe2000001000f */
[----:B------:R-:W-:Y:S01]  /*1130*/  ISETP.GE.U32.AND P2, PT, R5, 0x7f800000, PT ;  /* 0x7f8000000500780c */ /* 0x000fe20003f46070 */
[----:B------:R-:W-:Y:S01]  /*1140*/  FFMA.FTZ R22, R13, 0.69314718246459960938, R30 ;  /* 0x3f3172180d167823 */ /* 0x000fe2000001001e */
[----:B------:R-:W-:Y:S01]  /*1150*/  ISETP.GE.U32.AND P3, PT, R6, 0x7f800000, PT ;  /* 0x7f8000000600780c */ /* 0x000fe20003f66070 */
[----:B------:R-:W-:Y:S01]  /*1160*/  FFMA.FTZ R11, R29, 0.69314718246459960938, R32 ;  /* 0x3f3172181d0b7823 */ /* 0x000fe20000010020 */
[----:B------:R-:W-:Y:S01]  /*1170*/  ISETP.GE.U32.AND P4, PT, R17, 0x7f800000, PT ;  /* 0x7f8000001100780c */ /* 0x000fe20003f86070 */
[----:B------:R-:W-:Y:S01]  /*1180*/  FFMA.FTZ R27, R27, 0.69314718246459960938, R0 ;  /* 0x3f3172181b1b7823 */ /* 0x000fe20000010000 */
[----:B------:R-:W-:Y:S11]  /*1190*/  @!P5 BRA `(.L_x_9) ;  /* 0x000000000014d947 */ /* 0x000ff60003800000 */
[C---:B------:R-:W-:Y:S02]  /*11a0*/  ISETP.GE.AND P5, PT, R4.reuse, -0x407fffff, PT ;  /* 0xbf8000010400780c */ /* 0x040fe40003fa6270 */
[----:B------:R-:W-:-:S11]  /*11b0*/  FSETP.NEU.AND P6, PT, R4, RZ, PT ;  /* 0x000000ff0400720b */ /* 0x000fd60003fcd000 */
[----:B------:R-:W-:-:S05]  /*11c0*/  @P5 MOV R13, 0x7f800000 ;  /* 0x7f800000000d5802 */ /* 0x000fca0000000f00 */
[----:B------:R-:W-:-:S05]  /*11d0*/  @P5 FFMA.FTZ R27, R4, R13, +INF ;  /* 0x7f800000041b5423 */ /* 0x000fca000001000d */
[----:B------:R-:W-:-:S07]  /*11e0*/  FSEL R27, R27, -RZ, P6 ;  /* 0x800000ff1b1b7208 */ /* 0x000fce0003000000 */
.L_x_9:
[----:B------:R-:W-:Y:S05]  /*11f0*/  BSYNC B0 ;  /* 0x0000000000007941 */ /* 0x000fea0003800000 */
.L_x_8:
[----:B------:R-:W-:Y:S04]  /*1200*/  BSSY B0, `(.L_x_10) ;  /* 0x0000007000007945 */ /* 0x000fe80003800000 */
[----:B------:R-:W-:Y:S05]  /*1210*/  @!P2 BRA `(.L_x_11) ;  /* 0x000000000014a947 */ /* 0x000fea0003800000 */
[C---:B------:R-:W-:Y:S02]  /*1220*/  ISETP.GE.AND P2, PT, R5.reuse, -0x407fffff, PT ;  /* 0xbf8000010500780c */ /* 0x040fe40003f46270 */
[----:B------:R-:W-:-:S11]  /*1230*/  FSETP.NEU.AND P5, PT, R5, RZ, PT ;  /* 0x000000ff0500720b */ /* 0x000fd60003fad000 */
[----:B------:R-:W-:-:S05]  /*1240*/  @P2 MOV R0, 0x7f800000 ;  /* 0x7f80000000002802 */ /* 0x000fca0000000f00 */
[----:B------:R-:W-:-:S05]  /*1250*/  @P2 FFMA.FTZ R28, R5, R0, +INF ;  /* 0x7f800000051c2423 */ /* 0x000fca0000010000 */
[----:B------:R-:W-:-:S07]  /*1260*/  FSEL R28, R28, -RZ, P5 ;  /* 0x800000ff1c1c7208 */ /* 0x000fce0002800000 */
.L_x_11:
[----:B------:R-:W-:Y:S05]  /*1270*/  BSYNC B0 ;  /* 0x0000000000007941 */ /* 0x000fea0003800000 */
.L_x_10:
[----:B------:R-:W-:Y:S04]  /*1280*/  BSSY B0, `(.L_x_12) ;  /* 0x0000007000007945 */ /* 0x000fe80003800000 */
[----:B------:R-:W-:Y:S05]  /*1290*/  @!P3 BRA `(.L_x_13) ;  /* 0x000000000014b947 */ /* 0x000fea0003800000 */
[C---:B------:R-:W-:Y:S02]  /*12a0*/  ISETP.GE.AND P2, PT, R6.reuse, -0x407fffff, PT ;  /* 0xbf8000010600780c */ /* 0x040fe40003f46270 */
[----:B------:R-:W-:-:S11]  /*12b0*/  FSETP.NEU.AND P3, PT, R6, RZ, PT ;  /* 0x000000ff0600720b */ /* 0x000fd60003f6d000 */
[----:B------:R-:W-:-:S05]  /*12c0*/  @P2 MOV R5, 0x7f800000 ;  /* 0x7f80000000052802 */ /* 0x000fca0000000f00 */
[----:B------:R-:W-:-:S05]  /*12d0*/  @P2 FFMA.FTZ R22, R6, R5, +INF ;  /* 0x7f80000006162423 */ /* 0x000fca0000010005 */
[----:B------:R-:W-:-:S07]  /*12e0*/  FSEL R22, R22, -RZ, P3 ;  /* 0x800000ff16167208 */ /* 0x000fce0001800000 */
.L_x_13:
[----:B------:R-:W-:Y:S05]  /*12f0*/  BSYNC B0 ;  /* 0x0000000000007941 */ /* 0x000fea0003800000 */
.L_x_12:
[----:B------:R-:W-:Y:S04]  /*1300*/  BSSY B0, `(.L_x_14) ;  /* 0x0000007000007945 */ /* 0x000fe80003800000 */
[----:B------:R-:W-:Y:S05]  /*1310*/  @!P4 BRA `(.L_x_15) ;  /* 0x000000000014c947 */ /* 0x000fea0003800000 */
[C---:B------:R-:W-:Y:S02]  /*1320*/  ISETP.GE.AND P2, PT, R17.reuse, -0x407fffff, PT ;  /* 0xbf8000011100780c */ /* 0x040fe40003f46270 */
[----:B------:R-:W-:-:S11]  /*1330*/  FSETP.NEU.AND P3, PT, R17, RZ, PT ;  /* 0x000000ff1100720b */ /* 0x000fd60003f6d000 */
[----:B------:R-:W-:-:S05]  /*1340*/  @P2 MOV R0, 0x7f800000 ;  /* 0x7f80000000002802 */ /* 0x000fca0000000f00 */
[----:B------:R-:W-:-:S05]  /*1350*/  @P2 FFMA.FTZ R11, R17, R0, +INF ;  /* 0x7f800000110b2423 */ /* 0x000fca0000010000 */
[----:B------:R-:W-:-:S07]  /*1360*/  FSEL R11, R11, -RZ, P3 ;  /* 0x800000ff0b0b7208 */ /* 0x000fce0001800000 */
.L_x_15:
[----:B------:R-:W-:Y:S05]  /*1370*/  BSYNC B0 ;  /* 0x0000000000007941 */ /* 0x000fea0003800000 */
.L_x_14:
[----:B------:R-:W-:Y:S01]  /*1380*/  FSEL R13, R16, R25, P1 ;  /* 0x00000019100d7208 */ /* 0x000fe20000800000 */
[----:B------:R-:W-:Y:S01]  /*1390*/  BSSY B0, `(.L_x_16) ;  /* 0x0000018000007945 */ /* 0x000fe20003800000 */
[C---:B------:R-:W-:Y:S02]  /*13a0*/  FSETP.GT.AND P1, PT, R12.reuse, 20, PT ;  /* 0x41a000000c00780b */ /* 0x040fe40003f24000 */
[----:B------:R-:W-:Y:S01]  /*13b0*/  FSETP.GT.AND P3, PT, R3, 20, PT ;  /* 0x41a000000300780b */ /* 0x000fe20003f64000 */
[----:B------:R-:W-:Y:S01]  /*13c0*/  FADD.FTZ R6, |R13|, -RZ ;  /* 0x800000ff0d067221 */ /* 0x000fe20000010200 */
[----:B------:R-:W-:-:S04]  /*13d0*/  FSEL R15, R12, R23, P1 ;  /* 0x000000170c0f7208 */ /* 0x000fc80000800000 */
[----:B------:R-:W-:-:S13]  /*13e0*/  FSETP.GE.AND P2, PT, R6, 0.60000002384185791016, PT ;  /* 0x3f19999a0600780b */ /* 0x000fda0003f46000 */
[----:B------:R-:W-:Y:S05]  /*13f0*/  @!P2 BRA `(.L_x_17) ;  /* 0x000000000028a947 */ /* 0x000fea0003800000 */
[C---:B------:R-:W-:Y:S01]  /*1400*/  FMUL R0, R6.reuse, 2.8853900432586669922 ;  /* 0x4038aa3b06007820 */ /* 0x040fe20000400000 */
[----:B------:R-:W-:Y:S01]  /*1410*/  HFMA2.MMA R5, -RZ, RZ, 1.875, 0 ;  /* 0x3f800000ff057435 */ /* 0x000fe200000001ff */
[----:B------:R-:W-:-:S04]  /*1420*/  FSETP.GE.AND P1, PT, R6, 9.010913848876953125, PT ;  /* 0x41102cb40600780b */ /* 0x000fc80003f26000 */
[----:B------:R-:W1:Y:S02]  /*1430*/  MUFU.EX2 R0, R0 ;  /* 0x0000000000007308 */ /* 0x000e640000000800 */
[----:B-1----:R-:W-:-:S06]  /*1440*/  FADD R4, R0, 1 ;  /* 0x3f80000000047421 */ /* 0x002fcc0000000000 */
[----:B------:R-:W1:Y:S02]  /*1450*/  MUFU.RCP R4, R4 ;  /* 0x0000000400047308 */ /* 0x000e640000001000 */
[----:B-1----:R-:W-:-:S05]  /*1460*/  FFMA.FTZ R5, R4, -2, R5 ;  /* 0xc000000004057823 */ /* 0x002fca0000010005 */
[----:B------:R-:W-:-:S04]  /*1470*/  FSEL R5, R5, 1, !P1 ;  /* 0x3f80000005057808 */ /* 0x000fc80004800000 */
[----:B------:R-:W-:Y:S01]  /*1480*/  LOP3.LUT R13, R5, 0x80000000, R13, 0xf8, !PT ;  /* 0x80000000050d7812 */ /* 0x000fe200078ef80d */
[----:B------:R-:W-:Y:S06]  /*1490*/  BRA `(.L_x_18) ;  /* 0x00000000001c7947 */ /* 0x000fec0003800000 */
.L_x_17:
[----:B------:R-:W-:Y:S01]  /*14a0*/  MOV R0, 0x3c80f082 ;  /* 0x3c80f08200007802 */ /* 0x000fe20000000f00 */
[----:B------:R-:W-:-:S04]  /*14b0*/  FMUL R5, R13, R13 ;  /* 0x0000000d0d057220 */ /* 0x000fc80000400000 */
[----:B------:R-:W-:-:S04]  /*14c0*/  FFMA.FTZ R0, R5, R0, -0.052303962409496307373 ;  /* 0xbd563cae05007423 */ /* 0x000fc80000010000 */
[----:B------:R-:W-:-:S04]  /*14d0*/  FFMA.FTZ R0, R5, R0, 0.1331529766321182251 ;  /* 0x3e08594105007423 */ /* 0x000fc80000010000 */
[----:B------:R-:W-:-:S04]  /*14e0*/  FFMA.FTZ R0, R5, R0, -0.33332768082618713379 ;  /* 0xbeaaa9ed05007423 */ /* 0x000fc80000010000 */
[----:B------:R-:W-:-:S04]  /*14f0*/  FFMA.FTZ R0, R5, R0, RZ ;  /* 0x0000000005007223 */ /* 0x000fc800000100ff */
[----:B------:R-:W-:-:S07]  /*1500*/  FFMA.FTZ R13, R13, R0, R13 ;  /* 0x000000000d0d7223 */ /* 0x000fce000001000d */
.L_x_18:
[----:B------:R-:W-:Y:S05]  /*1510*/  BSYNC B0 ;  /* 0x0000000000007941 */ /* 0x000fea0003800000 */
.L_x_16:
[----:B------:R-:W-:Y:S01]  /*1520*/  FADD.FTZ R6, |R15|, -RZ ;  /* 0x800000ff0f067221 */ /* 0x000fe20000010200 */
[----:B------:R-:W-:Y:S01]  /*1530*/  BSSY B0, `(.L_x_19) ;  /* 0x0000016000007945 */ /* 0x000fe20003800000 */
[----:B------:R-:W-:Y:S02]  /*1540*/  FSETP.GT.AND P2, PT, R2, 20, PT ;  /* 0x41a000000200780b */ /* 0x000fe40003f44000 */
[----:B------:R-:W-:Y:S02]  /*1550*/  FSEL R14, R3, R26, P3 ;  /* 0x0000001a030e7208 */ /* 0x000fe40001800000 */
        /* <DEDUP_REMOVED lines=12> */
.L_x_20:
[----:B------:R-:W-:Y:S01]  /*1620*/  MOV R0, 0x3c80f082 ;  /* 0x3c80f08200007802 */ /* 0x000fe20000000f00 */
[----:B------:R-:W-:-:S04]  /*1630*/  FMUL R5, R15, R15 ;  /* 0x0000000f0f057220 */ /* 0x000fc80000400000 */
[----:B------:R-:W-:-:S04]  /*1640*/  FFMA.FTZ R0, R5, R0, -0.052303962409496307373 ;  /* 0xbd563cae05007423 */ /* 0x000fc80000010000 */
[----:B------:R-:W-:-:S04]  /*1650*/  FFMA.FTZ R0, R5, R0, 0.1331529766321182251 ;  /* 0x3e08594105007423 */ /* 0x000fc80000010000 */
[----:B------:R-:W-:-:S04]  /*1660*/  FFMA.FTZ R0, R5, R0, -0.33332768082618713379 ;  /* 0xbeaaa9ed05007423 */ /* 0x000fc80000010000 */
[----:B------:R-:W-:-:S04]  /*1670*/  FFMA.FTZ R0, R5, R0, RZ ;  /* 0x0000000005007223 */ /* 0x000fc800000100ff */
[----:B------:R-:W-:-:S07]  /*1680*/  FFMA.FTZ R15, R15, R0, R15 ;  /* 0x000000000f0f7223 */ /* 0x000fce000001000f */
.L_x_21:
[----:B------:R-:W-:Y:S05]  /*1690*/  BSYNC B0 ;  /* 0x0000000000007941 */ /* 0x000fea0003800000 */
.L_x_19:
        /* <DEDUP_REMOVED lines=16> */
.L_x_23:
[----:B------:R-:W-:Y:S01]  /*17a0*/  MOV R0, 0x3c80f082 ;  /* 0x3c80f08200007802 */ /* 0x000fe20000000f00 */
[----:B------:R-:W-:-:S04]  /*17b0*/  FMUL R5, R14, R14 ;  /* 0x0000000e0e057220 */ /* 0x000fc80000400000 */
[----:B------:R-:W-:-:S04]  /*17c0*/  FFMA.FTZ R0, R5, R0, -0.052303962409496307373 ;  /* 0xbd563cae05007423 */ /* 0x000fc80000010000 */
[----:B------:R-:W-:-:S04]  /*17d0*/  FFMA.FTZ R0, R5, R0, 0.1331529766321182251 ;  /* 0x3e08594105007423 */ /* 0x000fc80000010000 */
[----:B------:R-:W-:-:S04]  /*17e0*/  FFMA.FTZ R0, R5, R0, -0.33332768082618713379 ;  /* 0xbeaaa9ed05007423 */ /* 0x000fc80000010000 */
[----:B------:R-:W-:-:S04]  /*17f0*/  FFMA.FTZ R5, R5, R0, RZ ;  /* 0x0000000005057223 */ /* 0x000fc800000100ff */
[----:B------:R-:W-:-:S07]  /*1800*/  FFMA.FTZ R14, R14, R5, R14 ;  /* 0x000000050e0e7223 */ /* 0x000fce000001000e */
.L_x_24:
[----:B------:R-:W-:Y:S05]  /*1810*/  BSYNC B0 ;  /* 0x0000000000007941 */ /* 0x000fea0003800000 */
.L_x_22:
        /* <DEDUP_REMOVED lines=16> */
.L_x_26:
[----:B------:R-:W-:Y:S01]  /*1920*/  MOV R0, 0x3c80f082 ;  /* 0x3c80f08200007802 */ /* 0x000fe20000000f00 */
[----:B------:R-:W-:-:S04]  /*1930*/  FMUL R5, R17, R17 ;  /* 0x0000001111057220 */ /* 0x000fc80000400000 */
[----:B------:R-:W-:-:S04]  /*1940*/  FFMA.FTZ R0, R5, R0, -0.052303962409496307373 ;  /* 0xbd563cae05007423 */ /* 0x000fc80000010000 */
[----:B------:R-:W-:-:S04]  /*1950*/  FFMA.FTZ R0, R5, R0, 0.1331529766321182251 ;  /* 0x3e08594105007423 */ /* 0x000fc80000010000 */
[----:B------:R-:W-:-:S04]  /*1960*/  FFMA.FTZ R0, R5, R0, -0.33332768082618713379 ;  /* 0xbeaaa9ed05007423 */ /* 0x000fc80000010000 */
[----:B------:R-:W-:-:S04]  /*1970*/  FFMA.FTZ R0, R5, R0, RZ ;  /* 0x0000000005007223 */ /* 0x000fc800000100ff */
[----:B------:R-:W-:-:S07]  /*1980*/  FFMA.FTZ R17, R17, R0, R17 ;  /* 0x0000000011117223 */ /* 0x000fce0000010011 */
.L_x_27:
[----:B------:R-:W-:Y:S05]  /*1990*/  BSYNC B0 ;  /* 0x0000000000007941 */ /* 0x000fea0003800000 */
.L_x_25:
        /* <DEDUP_REMOVED lines=16> */
.L_x_29:
[----:B------:R-:W-:Y:S01]  /*1aa0*/  MOV R0, 0x3c80f082 ;  /* 0x3c80f08200007802 */ /* 0x000fe20000000f00 */
[----:B------:R-:W-:-:S04]  /*1ab0*/  FMUL R5, R25, R25 ;  /* 0x0000001919057220 */ /* 0x000fc80000400000 */
[----:B------:R-:W-:-:S04]  /*1ac0*/  FFMA.FTZ R0, R5, R0, -0.052303962409496307373 ;  /* 0xbd563cae05007423 */ /* 0x000fc80000010000 */
[----:B------:R-:W-:-:S04]  /*1ad0*/  FFMA.FTZ R0, R5, R0, 0.1331529766321182251 ;  /* 0x3e08594105007423 */ /* 0x000fc80000010000 */
[----:B------:R-:W-:-:S04]  /*1ae0*/  FFMA.FTZ R0, R5, R0, -0.33332768082618713379 ;  /* 0xbeaaa9ed05007423 */ /* 0x000fc80000010000 */
[----:B------:R-:W-:-:S04]  /*1af0*/  FFMA.FTZ R0, R5, R0, RZ ;  /* 0x0000000005007223 */ /* 0x000fc800000100ff */
[----:B------:R-:W-:-:S07]  /*1b00*/  FFMA.FTZ R25, R25, R0, R25 ;  /* 0x0000000019197223 */ /* 0x000fce0000010019 */
.L_x_30:
[----:B------:R-:W-:Y:S05]  /*1b10*/  BSYNC B0 ;  /* 0x0000000000007941 */ /* 0x000fea0003800000 */
.L_x_28:
        /* <DEDUP_REMOVED lines=16> */
.L_x_32:
[----:B------:R-:W-:Y:S01]  /*1c20*/  MOV R0, 0x3c80f082 ;  /* 0x3c80f08200007802 */ /* 0x000fe20000000f00 */
[----:B------:R-:W-:-:S04]  /*1c30*/  FMUL R5, R28, R28 ;  /* 0x0000001c1c057220 */ /* 0x000fc80000400000 */
[----:B------:R-:W-:-:S04]  /*1c40*/  FFMA.FTZ R0, R5, R0, -0.052303962409496307373 ;  /* 0xbd563cae05007423 */ /* 0x000fc80000010000 */
[----:B------:R-:W-:-:S04]  /*1c50*/  FFMA.FTZ R0, R5, R0, 0.1331529766321182251 ;  /* 0x3e08594105007423 */ /* 0x000fc80000010000 */
[----:B------:R-:W-:-:S04]  /*1c60*/  FFMA.FTZ R0, R5, R0, -0.33332768082618713379 ;  /* 0xbeaaa9ed05007423 */ /* 0x000fc80000010000 */
[----:B------:R-:W-:-:S04]  /*1c70*/  FFMA.FTZ R5, R5, R0, RZ ;  /* 0x0000000005057223 */ /* 0x000fc800000100ff */
[----:B------:R-:W-:-:S07]  /*1c80*/  FFMA.FTZ R28, R28, R5, R28 ;  /* 0x000000051c1c7223 */ /* 0x000fce000001001c */
.L_x_33:
[----:B------:R-:W-:Y:S05]  /*1c90*/  BSYNC B0 ;  /* 0x0000000000007941 */ /* 0x000fea0003800000 */
.L_x_31:
[----:B------:R-:W-:Y:S01]  /*1ca0*/  FADD.FTZ R6, |R34|, -RZ ;  /* 0x800000ff22067221 */ /* 0x000fe20000010200 */
[----:B------:R-:W-:Y:S01]  /*1cb0*/  BSSY B0, `(.L_x_34) ;  /* 0x0000015000007945 */ /* 0x000fe20003800000 */
[----:B------:R-:W-:-:S03]  /*1cc0*/  FSEL R35, R24, R11, P2 ;  /* 0x0000000b18237208 */ /* 0x000fc60001000000 */
        /* <DEDUP_REMOVED lines=12> */
.L_x_35:
[----:B------:R-:W-:Y:S01]  /*1d90*/  MOV R0, 0x3c80f082 ;  /* 0x3c80f08200007802 */ /* 0x000fe20000000f00 */
[----:B------:R-:W-:-:S04]  /*1da0*/  FMUL R5, R34, R34 ;  /* 0x0000002222057220 */ /* 0x000fc80000400000 */
[----:B------:R-:W-:-:S04]  /*1db0*/  FFMA.FTZ R0, R5, R0, -0.052303962409496307373 ;  /* 0xbd563cae05007423 */ /* 0x000fc80000010000 */
[----:B------:R-:W-:-:S04]  /*1dc0*/  FFMA.FTZ R0, R5, R0, 0.1331529766321182251 ;  /* 0x3e08594105007423 */ /* 0x000fc80000010000 */
[----:B------:R-:W-:-:S04]  /*1dd0*/  FFMA.FTZ R0, R5, R0, -0.33332768082618713379 ;  /* 0xbeaaa9ed05007423 */ /* 0x000fc80000010000 */
[----:B------:R-:W-:-:S04]  /*1de0*/  FFMA.FTZ R5, R5, R0, RZ ;  /* 0x0000000005057223 */ /* 0x000fc800000100ff */
[----:B------:R-:W-:-:S07]  /*1df0*/  FFMA.FTZ R34, R34, R5, R34 ;  /* 0x0000000522227223 */ /* 0x000fce0000010022 */
.L_x_36:
[----:B------:R-:W-:Y:S05]  /*1e00*/  BSYNC B0 ;  /* 0x0000000000007941 */ /* 0x000fea0003800000 */
.L_x_34:
[----:B------:R-:W-:Y:S01]  /*1e10*/  FADD.FTZ R6, |R35|, -RZ ;  /* 0x800000ff23067221 */ /* 0x000fe20000010200 */
[----:B------:R-:W-:Y:S01]  /*1e20*/  BSSY B0, `(.L_x_37) ;  /* 0x0000016000007945 */ /* 0x000fe20003800000 */
[----:B------:R-:W-:Y:S02]  /*1e30*/  SHF.R.S32.HI R7, RZ, 0x1f, R8 ;  /* 0x0000001fff077819 */ /* 0x000fe40000011408 */
[----:B------:R-:W-:Y:S02]  /*1e40*/  SHF.R.S32.HI R22, RZ, 0x1f, R9 ;  /* 0x0000001fff167819 */ /* 0x000fe40000011409 */
        /* <DEDUP_REMOVED lines=12> */
.L_x_38:
[----:B------:R-:W-:Y:S01]  /*1f10*/  MOV R0, 0x3c80f082 ;  /* 0x3c80f08200007802 */ /* 0x000fe20000000f00 */
[----:B------:R-:W-:-:S04]  /*1f20*/  FMUL R5, R35, R35 ;  /* 0x0000002323057220 */ /* 0x000fc80000400000 */
[----:B------:R-:W-:-:S04]  /*1f30*/  FFMA.FTZ R0, R5, R0, -0.052303962409496307373 ;  /* 0xbd563cae05007423 */ /* 0x000fc80000010000 */
[----:B------:R-:W-:-:S04]  /*1f40*/  FFMA.FTZ R0, R5, R0, 0.1331529766321182251 ;  /* 0x3e08594105007423 */ /* 0x000fc80000010000 */
[----:B------:R-:W-:-:S04]  /*1f50*/  FFMA.FTZ R0, R5, R0, -0.33332768082618713379 ;  /* 0xbeaaa9ed05007423 */ /* 0x000fc80000010000 */
[----:B------:R-:W-:-:S04]  /*1f60*/  FFMA.FTZ R0, R5, R0, RZ ;  /* 0x0000000005007223 */ /* 0x000fc800000100ff */
[----:B------:R-:W-:-:S07]  /*1f70*/  FFMA.FTZ R35, R35, R0, R35 ;  /* 0x0000000023237223 */ /* 0x000fce0000010023 */
.L_x_39:
[----:B------:R-:W-:Y:S05]  /*1f80*/  BSYNC B0 ;  /* 0x0000000000007941 */ /* 0x000fea0003800000 */
.L_x_37:
[----:B------:R-:W-:Y:S01]  /*1f90*/  ISETP.GT.AND P1, PT, R10, 0xff, PT ;  /* 0x000000ff0a00780c */ /* 0x000fe20003f24270 */
[----:B------:R-:W-:Y:S01]  /*1fa0*/  ULDC.64 UR6, c[0x0][0x218] ;  /* 0x0000860000067ab9 */ /* 0x000fe20000000a00 */
[----:B------:R-:W-:Y:S02]  /*1fb0*/  CS2R R4, SRZ ;  /* 0x0000000000047805 */ /* 0x000fe4000001ff00 */
[----:B------:R-:W-:-:S04]  /*1fc0*/  LEA R26, P2, R8, UR6, 0x2 ;  /* 0x00000006081a7c11 */ /* 0x000fc8000f8410ff */
[----:B------:R-:W-:Y:S02]  /*1fd0*/  LEA.HI.X R27, R8, UR7, R7, 0x2, P2 ;  /* 0x00000007081b7c11 */ /* 0x000fe400090f1407 */
[----:B------:R-:W-:-:S06]  /*1fe0*/  CS2R R6, SRZ ;  /* 0x0000000000067805 */ /* 0x000fcc000001ff00 */
[----:B------:R-:W2:Y:S01]  /*1ff0*/  @P1 LDG.E.EL.128 R4, desc[UR4][R26.64+-0x400] ;  /* 0xfffc00041a041981 */ /* 0x000ea2000c2e1d00 */
[C---:B------:R-:W-:Y:S02]  /*2000*/  LEA R30, P2, R9.reuse, UR6, 0x2 ;  /* 0x00000006091e7c11 */ /* 0x040fe4000f8410ff */
[----:B------:R-:W-:Y:S02]  /*2010*/  CS2R R10, SRZ ;  /* 0x00000000000a7805 */ /* 0x000fe4000001ff00 */
[----:B------:R-:W-:Y:S02]  /*2020*/  LEA.HI.X R31, R9, UR7, R22, 0x2, P2 ;  /* 0x00000007091f7c11 */ /* 0x000fe400090f1416 */
[----:B------:R-:W-:-:S06]  /*2030*/  CS2R R8, SRZ ;  /* 0x0000000000087805 */ /* 0x000fcc000001ff00 */
[----:B------:R1:W3:Y:S01]  /*2040*/  @P1 LDG.E.EL.128 R8, desc[UR4][R30.64+-0x400] ;  /* 0xfffc00041e081981 */ /* 0x0002e2000c2e1d00 */
[----:B------:R-:W-:Y:S01]  /*2050*/  BSSY B0, `(.L_x_40) ;  /* 0x0000083000007945 */ /* 0x000fe20003800000 */
[----:B--2---:R-:W-:Y:S02]  /*2060*/  SEL R23, R5, RZ, P1 ;  /* 0x000000ff05177207 */ /* 0x004fe40000800000 */
[----:B------:R-:W-:Y:S02]  /*2070*/  SEL R22, R4, RZ, P1 ;  /* 0x000000ff04167207 */ /* 0x000fe40000800000 */
[----:B------:R-:W-:Y:S01]  /*2080*/  SEL R26, R6, RZ, P1 ;  /* 0x000000ff061a7207 */ /* 0x000fe20000800000 */
[----:B------:R-:W-:Y:S01]  /*2090*/  FMUL R4, R23, 1.4426950216293334961 ;  /* 0x3fb8aa3b17047820 */ /* 0x000fe20000400000 */
[----:B------:R-:W-:Y:S01]  /*20a0*/  SEL R27, R7, RZ, P1 ;  /* 0x000000ff071b7207 */ /* 0x000fe20000800000 */
[----:B------:R-:W-:Y:S02]  /*20b0*/  FMUL R0, R22, 1.4426950216293334961 ;  /* 0x3fb8aa3b16007820 */ /* 0x000fe40000400000 */
[----:B------:R-:W-:Y:S01]  /*20c0*/  FMUL R6, R26, 1.4426950216293334961 ;  /* 0x3fb8aa3b1a067820 */ /* 0x000fe20000400000 */
[----:B------:R-:W-:Y:S01]  /*20d0*/  FSETP.GEU.AND P3, PT, R4, -126, PT ;  /* 0xc2fc00000400780b */ /* 0x000fe20003f6e000 */
[----:B------:R-:W-:Y:S01]  /*20e0*/  FMUL R39, R27, 1.4426950216293334961 ;  /* 0x3fb8aa3b1b277820 */ /* 0x000fe20000400000 */
[----:B------:R-:W-:-:S02]  /*20f0*/  FSETP.GEU.AND P2, PT, R0, -126, PT ;  /* 0xc2fc00000000780b */ /* 0x000fc40003f4e000 */
[----:B------:R-:W-:Y:S02]  /*2100*/  FSETP.GEU.AND P4, PT, R6, -126, PT ;  /* 0xc2fc00000600780b */ /* 0x000fe40003f8e000 */
[----:B------:R-:W-:-:S07]  /*2110*/  FSETP.GEU.AND P5, PT, R39, -126, PT ;  /* 0xc2fc00002700780b */ /* 0x000fce0003fae000 */
[----:B------:R-:W-:Y:S02]  /*2120*/  @!P3 FMUL R4, R4, 0.5 ;  /* 0x3f0000000404b820 */ /* 0x000fe40000400000 */
[----:B------:R-:W-:Y:S02]  /*2130*/  @!P2 FMUL R0, R0, 0.5 ;  /* 0x3f0000000000a820 */ /* 0x000fe40000400000 */
[----:B------:R2:W4:Y:S01]  /*2140*/  MUFU.EX2 R5, R4 ;  /* 0x0000000400057308 */ /* 0x0005220000000800 */
[----:B------:R-:W-:Y:S01]  /*2150*/  @!P4 FMUL R6, R6, 0.5 ;  /* 0x3f0000000606c820 */ /* 0x000fe20000400000 */
[----:B------:R-:W-:-:S06]  /*2160*/  @!P5 FMUL R39, R39, 0.5 ;  /* 0x3f0000002727d820 */ /* 0x000fcc0000400000 */
[----:B-1----:R-:W1:Y:S01]  /*2170*/  MUFU.EX2 R31, R0 ;  /* 0x00000000001f7308 */ /* 0x002e620000000800 */
[----:B--2---:R-:W-:Y:S01]  /*2180*/  HFMA2.MMA R4, -RZ, RZ, 1.875, 0 ;  /* 0x3f800000ff047435 */ /* 0x004fe200000001ff */
[----:B----4-:R-:W-:-:S06]  /*2190*/  @!P3 FMUL R5, R5, R5 ;  /* 0x000000050505b220 */ /* 0x010fcc0000400000 */
[----:B------:R-:W2:Y:S01]  /*21a0*/  MUFU.EX2 R32, R6 ;  /* 0x0000000600207308 */ /* 0x000ea20000000800 */
[C---:B------:R-:W-:Y:S01]  /*21b0*/  FADD.FTZ.RZ R29, R5.reuse, 1 ;  /* 0x3f800000051d7421 */ /* 0x040fe2000001c000 */
[----:B------:R-:W-:Y:S01]  /*21c0*/  ISETP.GE.U32.AND P3, PT, R5, 0x7f800000, PT ;  /* 0x7f8000000500780c */ /* 0x000fe20003f66070 */
[----:B-1----:R-:W-:-:S03]  /*21d0*/  @!P2 FMUL R31, R31, R31 ;  /* 0x0000001f1f1fa220 */ /* 0x002fc60000400000 */
[----:B------:R-:W-:Y:S02]  /*21e0*/  IADD3 R29, R29, -0x3f400000, RZ ;  /* 0xc0c000001d1d7810 */ /* 0x000fe40007ffe0ff */
[----:B------:R-:W1:Y:S01]  /*21f0*/  MUFU.EX2 R39, R39 ;  /* 0x0000002700277308 */ /* 0x000e620000000800 */
[----:B------:R-:W-:Y:S01]  /*2200*/  FADD.FTZ.RZ R7, R31, 1 ;  /* 0x3f8000001f077421 */ /* 0x000fe2000001c000 */
[----:B------:R-:W-:Y:S01]  /*2210*/  LOP3.LUT R36, R29, 0xff800000, RZ, 0xc0, !PT ;  /* 0xff8000001d247812 */ /* 0x000fe200078ec0ff */
[----:B--2---:R-:W-:-:S03]  /*2220*/  @!P4 FMUL R32, R32, R32 ;  /* 0x000000202020c220 */ /* 0x004fc60000400000 */
[----:B------:R-:W-:Y:S02]  /*2230*/  IADD3 R0, R7, -0x3f400000, RZ ;  /* 0xc0c0000007007810 */ /* 0x000fe40007ffe0ff */
[----:B------:R-:W-:Y:S01]  /*2240*/  IADD3 R37, -R36, 0x40800000, RZ ;  /* 0x4080000024257810 */ /* 0x000fe20007ffe1ff */
[----:B------:R-:W-:Y:S01]  /*2250*/  FADD.FTZ.RZ R30, R32, 1 ;  /* 0x3f800000201e7421 */ /* 0x000fe2000001c000 */
[----:B------:R-:W-:Y:S02]  /*2260*/  LOP3.LUT R0, R0, 0xff800000, RZ, 0xc0, !PT ;  /* 0xff80000000007812 */ /* 0x000fe400078ec0ff */
[----:B------:R-:W-:Y:S01]  /*2270*/  IADD3 R38, R5, -R36, RZ ;  /* 0x8000002405267210 */ /* 0x000fe20007ffe0ff */
[--C-:B------:R-:W-:Y:S01]  /*2280*/  FFMA.FTZ R37, R37, 0.25, -R4.reuse ;  /* 0x3e80000025257823 */ /* 0x100fe20000010804 */
[----:B------:R-:W-:Y:S01]  /*2290*/  IADD3 R7, -R0, 0x40800000, RZ ;  /* 0x4080000000077810 */ /* 0x000fe20007ffe1ff */
[----:B-1----:R-:W-:Y:S01]  /*22a0*/  @!P5 FMUL R39, R39, R39 ;  /* 0x000000272727d220 */ /* 0x002fe20000400000 */
[----:B------:R-:W-:Y:S01]  /*22b0*/  IADD3 R6, R30, -0x3f400000, RZ ;  /* 0xc0c000001e067810 */ /* 0x000fe20007ffe0ff */
[----:B------:R-:W-:Y:S01]  /*22c0*/  FADD R38, R38, R37 ;  /* 0x0000002526267221 */ /* 0x000fe20000000000 */
[----:B------:R-:W-:Y:S01]  /*22d0*/  IADD3 R30, R31, -R0, RZ ;  /* 0x800000001f1e7210 */ /* 0x000fe20007ffe0ff */
[--C-:B------:R-:W-:Y:S01]  /*22e0*/  FFMA.FTZ R29, R7, 0.25, -R4.reuse ;  /* 0x3e800000071d7823 */ /* 0x100fe20000010804 */
[----:B------:R-:W-:Y:S01]  /*22f0*/  LOP3.LUT R7, R6, 0xff800000, RZ, 0xc0, !PT ;  /* 0xff80000006077812 */ /* 0x000fe200078ec0ff */
[----:B------:R-:W-:Y:S01]  /*2300*/  FFMA.FTZ R37, R38, -R33, 0.10546888411045074463 ;  /* 0x3dd8001226257423 */ /* 0x000fe20000010821 */
[----:B------:R-:W-:Y:S01]  /*2310*/  FADD.FTZ.RZ R6, R39, 1 ;  /* 0x3f80000027067421 */ /* 0x000fe2000001c000 */
[----:B------:R-:W-:Y:S01]  /*2320*/  FADD R30, R30, R29 ;  /* 0x0000001d1e1e7221 */ /* 0x000fe20000000000 */
[----:B------:R-:W-:Y:S01]  /*2330*/  IADD3 R41, -R7, 0x40800000, RZ ;  /* 0x4080000007297810 */ /* 0x000fe20007ffe1ff */
[----:B------:R-:W-:Y:S01]  /*2340*/  FFMA.FTZ R37, R38, R37, -0.13229703903198242188 ;  /* 0xbe0778e026257423 */ /* 0x000fe20000010025 */
[----:B------:R-:W-:Y:S01]  /*2350*/  IADD3 R40, R32, -R7, RZ ;  /* 0x8000000720287210 */ /* 0x000fe20007ffe0ff */
[----:B------:R-:W-:Y:S01]  /*2360*/  FFMA.FTZ R29, R30, -R33, 0.10546888411045074463 ;  /* 0x3dd800121e1d7423 */ /* 0x000fe20000010821 */
[----:B------:R-:W-:Y:S01]  /*2370*/  IADD3 R6, R6, -0x3f400000, RZ ;  /* 0xc0c0000006067810 */ /* 0x000fe20007ffe0ff */
[----:B------:R-:W-:Y:S01]  /*2380*/  FFMA.FTZ R37, R38, R37, 0.14491446316242218018 ;  /* 0x3e14647526257423 */ /* 0x000fe20000010025 */
[--C-:B------:R-:W-:Y:S01]  /*2390*/  FFMA.FTZ R41, R41, 0.25, -R4.reuse ;  /* 0x3e80000029297823 */ /* 0x100fe20000010804 */
[----:B------:R-:W-:Y:S01]  /*23a0*/  FFMA.FTZ R29, R30, R29, -0.13229703903198242188 ;  /* 0xbe0778e01e1d7423 */ /* 0x000fe2000001001d */
[----:B------:R-:W-:Y:S01]  /*23b0*/  LOP3.LUT R6, R6, 0xff800000, RZ, 0xc0, !PT ;  /* 0xff80000006067812 */ /* 0x000fe200078ec0ff */
[----:B------:R-:W-:Y:S01]  /*23c0*/  FFMA.FTZ R37, R38, R37, -0.16641564667224884033 ;  /* 0xbe2a68dd26257423 */ /* 0x000fe20000010025 */
[----:B------:R-:W-:Y:S01]  /*23d0*/  FADD R40, R40, R41 ;  /* 0x0000002928287221 */ /* 0x000fe20000000000 */
[----:B------:R-:W-:Y:S01]  /*23e0*/  FFMA.FTZ R29, R30, R29, 0.14491446316242218018 ;  /* 0x3e1464751e1d7423 */ /* 0x000fe2000001001d */
[----:B------:R-:W-:Y:S01]  /*23f0*/  IADD3 R41, -R6, 0x40800000, RZ ;  /* 0x4080000006297810 */ /* 0x000fe20007ffe1ff */
[----:B------:R-:W-:Y:S01]  /*2400*/  FFMA.FTZ R37, R38, R37, 0.19988867640495300293 ;  /* 0x3e4caf9e26257423 */ /* 0x000fe20000010025 */
[----:B------:R-:W-:Y:S01]  /*2410*/  IADD3 R43, R39, -R6, RZ ;  /* 0x80000006272b7210 */ /* 0x000fe20007ffe0ff */
[----:B------:R-:W-:Y:S01]  /*2420*/  FFMA.FTZ R29, R30, R29, -0.16641564667224884033 ;  /* 0xbe2a68dd1e1d7423 */ /* 0x000fe2000001001d */
[----:B------:R-:W-:Y:S01]  /*2430*/  I2FP.F32.S32 R0, R0 ;  /* 0x0000000000007245 */ /* 0x000fe20000201400 */
[----:B------:R-:W-:Y:S01]  /*2440*/  FFMA.FTZ R37, R38, R37, -0.25000196695327758789 ;  /* 0xbe80004226257423 */ /* 0x000fe20000010025 */
[----:B------:R-:W-:Y:S01]  /*2450*/  FFMA.FTZ R42, R41, 0.25, -R4 ;  /* 0x3e800000292a7823 */ /* 0x000fe20000010804 */
[----:B------:R-:W-:Y:S01]  /*2460*/  FFMA.FTZ R29, R30, R29, 0.19988867640495300293 ;  /* 0x3e4caf9e1e1d7423 */ /* 0x000fe2000001001d */
[----:B------:R-:W-:Y:S01]  /*2470*/  I2FP.F32.S32 R7, R7 ;  /* 0x0000000700077245 */ /* 0x000fe20000201400 */
[----:B------:R-:W-:Y:S01]  /*2480*/  FFMA.FTZ R37, R38, R37, 0.33333510160446166992 ;  /* 0x3eaaaae626257423 */ /* 0x000fe20000010025 */
[----:B------:R-:W-:Y:S01]  /*2490*/  FADD R42, R43, R42 ;  /* 0x0000002a2b2a7221 */ /* 0x000fe20000000000 */
[----:B------:R-:W-:Y:S01]  /*24a0*/  FFMA.FTZ R29, R30, R29, -0.25000196695327758789 ;  /* 0xbe8000421e1d7423 */ /* 0x000fe2000001001d */
[----:B------:R-:W-:Y:S01]  /*24b0*/  ISETP.GE.U32.AND P4, PT, R31, 0x7f800000, PT ;  /* 0x7f8000001f00780c */ /* 0x000fe20003f86070 */
[----:B------:R-:W-:Y:S01]  /*24c0*/  FFMA.FTZ R37, R38, R37, -0.5 ;  /* 0xbf00000026257423 */ /* 0x000fe20000010025 */
[----:B------:R-:W-:Y:S01]  /*24d0*/  FMUL R7, R7, 1.1920928955078125e-07 ;  /* 0x3400000007077820 */ /* 0x000fe20000400000 */
[----:B------:R-:W-:Y:S01]  /*24e0*/  FFMA.FTZ R29, R30, R29, 0.33333510160446166992 ;  /* 0x3eaaaae61e1d7423 */ /* 0x000fe2000001001d */
[----:B------:R-:W-:Y:S01]  /*24f0*/  I2FP.F32.S32 R6, R6 ;  /* 0x0000000600067245 */ /* 0x000fe20000201400 */
[----:B------:R-:W-:-:S02]  /*2500*/  FMUL R41, R38, R37 ;  /* 0x0000002526297220 */ /* 0x000fc40000400000 */
[----:B------:R-:W-:Y:S02]  /*2510*/  FFMA.FTZ R29, R30, R29, -0.5 ;  /* 0xbf0000001e1d7423 */ /* 0x000fe4000001001d */
[----:B------:R-:W-:Y:S01]  /*2520*/  FFMA.FTZ R38, R38, R41, R38 ;  /* 0x0000002926267223 */ /* 0x000fe20000010026 */
[----:B------:R-:W-:Y:S01]  /*2530*/  FFMA.FTZ R41, R42, -R33, 0.10546888411045074463 ;  /* 0x3dd800122a297423 */ /* 0x000fe20000010821 */
[----:B------:R-:W-:-:S03]  /*2540*/  FMUL R29, R30, R29 ;  /* 0x0000001d1e1d7220 */ /* 0x000fc60000400000 */
[----:B------:R-:W-:Y:S01]  /*2550*/  FFMA.FTZ R41, R42, R41, -0.13229703903198242188 ;  /* 0xbe0778e02a297423 */ /* 0x000fe20000010029 */
[----:B------:R-:W-:Y:S01]  /*2560*/  FFMA.FTZ R37, R30, R29, R30 ;  /* 0x0000001d1e257223 */ /* 0x000fe2000001001e */
[----:B------:R-:W-:Y:S01]  /*2570*/  FFMA.FTZ R29, R40, -R33, 0.10546888411045074463 ;  /* 0x3dd80012281d7423 */ /* 0x000fe20000010821 */
[----:B---3--:R-:W-:Y:S01]  /*2580*/  SEL R30, R9, RZ, P1 ;  /* 0x000000ff091e7207 */ /* 0x008fe20000800000 */
[----:B------:R-:W-:Y:S02]  /*2590*/  FFMA.FTZ R41, R42, R41, 0.14491446316242218018 ;  /* 0x3e1464752a297423 */ /* 0x000fe40000010029 */
[----:B------:R-:W-:Y:S02]  /*25a0*/  FFMA.FTZ R29, R40, R29, -0.13229703903198242188 ;  /* 0xbe0778e0281d7423 */ /* 0x000fe4000001001d */
[----:B------:R-:W-:Y:S01]  /*25b0*/  FFMA.FTZ R41, R42, R41, -0.16641564667224884033 ;  /* 0xbe2a68dd2a297423 */ /* 0x000fe20000010029 */
[----:B------:R-:W-:Y:S01]  /*25c0*/  FMUL R9, R30, 1.4426950216293334961 ;  /* 0x3fb8aa3b1e097820 */ /* 0x000fe20000400000 */
[----:B------:R-:W-:-:S02]  /*25d0*/  FFMA.FTZ R29, R40, R29, 0.14491446316242218018 ;  /* 0x3e146475281d7423 */ /* 0x000fc4000001001d */
[----:B------:R-:W-:Y:S02]  /*25e0*/  FFMA.FTZ R41, R42, R41, 0.19988867640495300293 ;  /* 0x3e4caf9e2a297423 */ /* 0x000fe40000010029 */
[----:B------:R-:W-:Y:S01]  /*25f0*/  FFMA.FTZ R29, R40, R29, -0.16641564667224884033 ;  /* 0xbe2a68dd281d7423 */ /* 0x000fe2000001001d */
[----:B------:R-:W-:Y:S01]  /*2600*/  FSETP.GEU.AND P5, PT, R9, -126, PT ;  /* 0xc2fc00000900780b */ /* 0x000fe20003fae000 */
[----:B------:R-:W-:Y:S02]  /*2610*/  FFMA.FTZ R41, R42, R41, -0.25000196695327758789 ;  /* 0xbe8000422a297423 */ /* 0x000fe40000010029 */
[----:B------:R-:W-:Y:S02]  /*2620*/  FFMA.FTZ R29, R40, R29, 0.19988867640495300293 ;  /* 0x3e4caf9e281d7423 */ /* 0x000fe4000001001d */
[----:B------:R-:W-:Y:S02]  /*2630*/  FFMA.FTZ R43, R42, R41, 0.33333510160446166992 ;  /* 0x3eaaaae62a2b7423 */ /* 0x000fe40000010029 */
[----:B------:R-:W-:-:S02]  /*2640*/  FFMA.FTZ R29, R40, R29, -0.25000196695327758789 ;  /* 0xbe800042281d7423 */ /* 0x000fc4000001001d */
[----:B------:R-:W-:Y:S02]  /*2650*/  FFMA.FTZ R43, R42, R43, -0.5 ;  /* 0xbf0000002a2b7423 */ /* 0x000fe4000001002b */
[----:B------:R-:W-:Y:S02]  /*2660*/  FFMA.FTZ R29, R40, R29, 0.33333510160446166992 ;  /* 0x3eaaaae6281d7423 */ /* 0x000fe4000001001d */
[----:B------:R-:W-:Y:S01]  /*2670*/  FMUL R43, R42, R43 ;  /* 0x0000002b2a2b7220 */ /* 0x000fe20000400000 */
[----:B------:R-:W-:Y:S01]  /*2680*/  @!P5 FMUL R9, R9, 0.5 ;  /* 0x3f0000000909d820 */ /* 0x000fe20000400000 */
[----:B------:R-:W-:Y:S01]  /*2690*/  FFMA.FTZ R41, R40, R29, -0.5 ;  /* 0xbf00000028297423 */ /* 0x000fe2000001001d */
[----:B------:R-:W-:Y:S01]  /*26a0*/  SEL R29, R8, RZ, P1 ;  /* 0x000000ff081d7207 */ /* 0x000fe20000800000 */
[----:B------:R-:W-:Y:S01]  /*26b0*/  FFMA.FTZ R8, R42, R43, R42 ;  /* 0x0000002b2a087223 */ /* 0x000fe2000001002a */
[----:B------:R-:W-:Y:S01]  /*26c0*/  FMUL R42, R0, 1.1920928955078125e-07 ;  /* 0x34000000002a7820 */ /* 0x000fe20000400000 */
[----:B------:R-:W-:-:S02]  /*26d0*/  FMUL R41, R40, R41 ;  /* 0x0000002928297220 */ /* 0x000fc40000400000 */
[----:B------:R-:W-:Y:S01]  /*26e0*/  FMUL R43, R29, 1.4426950216293334961 ;  /* 0x3fb8aa3b1d2b7820 */ /* 0x000fe20000400000 */
[----:B------:R-:W-:Y:S01]  /*26f0*/  FFMA.FTZ R37, R42, 0.69314718246459960938, R37 ;  /* 0x3f3172182a257823 */ /* 0x000fe20000010025 */
[----:B------:R-:W-:Y:S01]  /*2700*/  FFMA.FTZ R40, R40, R41, R40 ;  /* 0x0000002928287223 */ /* 0x000fe20000010028 */
[----:B------:R-:W-:Y:S02]  /*2710*/  I2FP.F32.S32 R41, R36 ;  /* 0x0000002400297245 */ /* 0x000fe40000201400 */
[----:B------:R-:W-:Y:S01]  /*2720*/  FSETP.GEU.AND P2, PT, R43, -126, PT ;  /* 0xc2fc00002b00780b */ /* 0x000fe20003f4e000 */
[----:B------:R1:W2:Y:S01]  /*2730*/  MUFU.EX2 R36, R9 ;  /* 0x0000000900247308 */ /* 0x0002a20000000800 */
[----:B------:R-:W-:Y:S01]  /*2740*/  FFMA.FTZ R7, R7, 0.69314718246459960938, R40 ;  /* 0x3f31721807077823 */ /* 0x000fe20000010028 */
[----:B------:R-:W-:-:S04]  /*2750*/  FMUL R41, R41, 1.1920928955078125e-07 ;  /* 0x3400000029297820 */ /* 0x000fc80000400000 */
[----:B------:R-:W-:Y:S01]  /*2760*/  FFMA.FTZ R38, R41, 0.69314718246459960938, R38 ;  /* 0x3f31721829267823 */ /* 0x000fe20000010026 */
[----:B-1----:R-:W-:-:S05]  /*2770*/  FMUL R9, R6, 1.1920928955078125e-07 ;  /* 0x3400000006097820 */ /* 0x002fca0000400000 */
[----:B------:R-:W-:Y:S01]  /*2780*/  @!P2 FMUL R43, R43, 0.5 ;  /* 0x3f0000002b2ba820 */ /* 0x000fe20000400000 */
[----:B------:R-:W-:Y:S01]  /*2790*/  FFMA.FTZ R6, R9, 0.69314718246459960938, R8 ;  /* 0x3f31721809067823 */ /* 0x000fe20000010008 */
[----:B--2---:R-:W-:Y:S02]  /*27a0*/  @!P5 FMUL R36, R36, R36 ;  /* 0x000000242424d220 */ /* 0x004fe40000400000 */
[----:B------:R-:W1:Y:S02]  /*27b0*/  MUFU.EX2 R0, R43 ;  /* 0x0000002b00007308 */ /* 0x000e640000000800 */
[----:B------:R-:W-:Y:S01]  /*27c0*/  FADD.FTZ.RZ R8, R36, 1 ;  /* 0x3f80000024087421 */ /* 0x000fe2000001c000 */
[----:B-1----:R-:W-:Y:S01]  /*27d0*/  @!P2 FMUL R0, R0, R0 ;  /* 0x000000000000a220 */ /* 0x002fe20000400000 */
[----:B------:R-:W-:-:S03]  /*27e0*/  ISETP.GE.U32.AND P2, PT, R32, 0x7f800000, PT ;  /* 0x7f8000002000780c */ /* 0x000fc60003f46070 */
[----:B------:R-:W-:-:S05]  /*27f0*/  FADD.FTZ.RZ R40, R0, 1 ;  /* 0x3f80000000287421 */ /* 0x000fca000001c000 */
[----:B------:R-:W-:-:S04]  /*2800*/  IADD3 R40, R40, -0x3f400000, RZ ;  /* 0xc0c0000028287810 */ /* 0x000fc80007ffe0ff */
[----:B------:R-:W-:Y:S01]  /*2810*/  LOP3.LUT R41, R40, 0xff800000, RZ, 0xc0, !PT ;  /* 0xff80000028297812 */ /* 0x000fe200078ec0ff */
[----:B------:R-:W-:Y:S06]  /*2820*/  @!P4 BRA `(.L_x_41) ;  /* 0x000000000014c947 */ /* 0x000fec0003800000 */
[----:B------:R-:W-:-:S13]  /*2830*/  ISETP.GE.AND P4, PT, R31, -0x407fffff, PT ;  /* 0xbf8000011f00780c */ /* 0x000fda0003f86270 */
[----:B------:R-:W-:-:S05]  /*2840*/  @P4 MOV R40, 0x7f800000 ;  /* 0x7f80000000284802 */ /* 0x000fca0000000f00 */
[C---:B------:R-:W-:Y:S01]  /*2850*/  @P4 FFMA.FTZ R37, R31.reuse, R40, +INF ;  /* 0x7f8000001f254423 */ /* 0x040fe20000010028 */
[----:B------:R-:W-:-:S04]  /*2860*/  FSETP.NEU.AND P4, PT, R31, RZ, PT ;  /* 0x000000ff1f00720b */ /* 0x000fc80003f8d000 */
[----:B------:R-:W-:-:S09]  /*2870*/  FSEL R37, R37, -RZ, P4 ;  /* 0x800000ff25257208 */ /* 0x000fd20002000000 */
.L_x_41:
[----:B------:R-:W-:Y:S05]  /*2880*/  BSYNC B0 ;  /* 0x0000000000007941 */ /* 0x000fea0003800000 */
.L_x_40:
[----:B------:R-:W-:Y:S01]  /*2890*/  BSSY B0, `(.L_x_42) ;  /* 0x000000a000007945 */ /* 0x000fe20003800000 */
[----:B------:R-:W-:Y:S02]  /*28a0*/  SEL R31, R10, RZ, P1 ;  /* 0x000000ff0a1f7207 */ /* 0x000fe40000800000 */
[----:B------:R-:W-:Y:S02]  /*28b0*/  IADD3 R8, R8, -0x3f400000, RZ ;  /* 0xc0c0000008087810 */ /* 0x000fe40007ffe0ff */
[----:B------:R-:W-:Y:S01]  /*28c0*/  IADD3 R9, -R41, 0x40800000, RZ ;  /* 0x4080000029097810 */ /* 0x000fe20007ffe1ff */
[----:B------:R-:W-:Y:S06]  /*28d0*/  @!P3 BRA `(.L_x_43) ;  /* 0x000000000014b947 */ /* 0x000fec0003800000 */
[----:B------:R-:W-:-:S13]  /*28e0*/  ISETP.GE.AND P3, PT, R5, -0x407fffff, PT ;  /* 0xbf8000010500780c */ /* 0x000fda0003f66270 */
[----:B------:R-:W-:-:S05]  /*28f0*/  @P3 MOV R10, 0x7f800000 ;  /* 0x7f800000000a3802 */ /* 0x000fca0000000f00 */
[C---:B------:R-:W-:Y:S01]  /*2900*/  @P3 FFMA.FTZ R38, R5.reuse, R10, +INF ;  /* 0x7f80000005263423 */ /* 0x040fe2000001000a */
[----:B------:R-:W-:-:S04]  /*2910*/  FSETP.NEU.AND P3, PT, R5, RZ, PT ;  /* 0x000000ff0500720b */ /* 0x000fc80003f6d000 */
[----:B------:R-:W-:-:S09]  /*2920*/  FSEL R38, R38, -RZ, P3 ;  /* 0x800000ff26267208 */ /* 0x000fd20001800000 */
.L_x_43:
[----:B------:R-:W-:Y:S05]  /*2930*/  BSYNC B0 ;  /* 0x0000000000007941 */ /* 0x000fea0003800000 */
.L_x_42:
[----:B------:R-:W-:Y:S04]  /*2940*/  BSSY B0, `(.L_x_44) ;  /* 0x0000007000007945 */ /* 0x000fe80003800000 */
[----:B------:R-:W-:Y:S05]  /*2950*/  @!P2 BRA `(.L_x_45) ;  /* 0x000000000014a947 */ /* 0x000fea0003800000 */
[C---:B------:R-:W-:Y:S02]  /*2960*/  ISETP.GE.AND P2, PT, R32.reuse, -0x407fffff, PT ;  /* 0xbf8000012000780c */ /* 0x040fe40003f46270 */
[----:B------:R-:W-:-:S11]  /*2970*/  FSETP.NEU.AND P3, PT, R32, RZ, PT ;  /* 0x000000ff2000720b */ /* 0x000fd60003f6d000 */
[----:B------:R-:W-:-:S05]  /*2980*/  @P2 MOV R5, 0x7f800000 ;  /* 0x7f80000000052802 */ /* 0x000fca0000000f00 */
[----:B------:R-:W-:-:S05]  /*2990*/  @P2 FFMA.FTZ R7, R32, R5, +INF ;  /* 0x7f80000020072423 */ /* 0x000fca0000010005 */
[----:B------:R-:W-:-:S07]  /*29a0*/  FSEL R7, R7, -RZ, P3 ;  /* 0x800000ff07077208 */ /* 0x000fce0001800000 */
.L_x_45:
[----:B------:R-:W-:Y:S05]  /*29b0*/  BSYNC B0 ;  /* 0x0000000000007941 */ /* 0x000fea0003800000 */
.L_x_44:
[----:B------:R-:W-:Y:S01]  /*29c0*/  IADD3 R32, R0, -R41, RZ ;  /* 0x8000002900207210 */ /* 0x000fe20007ffe0ff */
[----:B------:R-:W-:Y:S01]  /*29d0*/  FFMA.FTZ R43, R9, 0.25, -R4 ;  /* 0x3e800000092b7823 */ /* 0x000fe20000010804 */
[----:B------:R-:W-:Y:S01]  /*29e0*/  ISETP.GE.U32.AND P2, PT, R39, 0x7f800000, PT ;  /* 0x7f8000002700780c */ /* 0x000fe20003f46070 */
[----:B------:R-:W-:Y:S01]  /*29f0*/  FMUL R9, R31, 1.4426950216293334961 ;  /* 0x3fb8aa3b1f097820 */ /* 0x000fe20000400000 */
[----:B------:R-:W-:Y:S01]  /*2a00*/  LOP3.LUT R5, R8, 0xff800000, RZ, 0xc0, !PT ;  /* 0xff80000008057812 */ /* 0x000fe200078ec0ff */
[----:B------:R-:W-:Y:S01]  /*2a10*/  FADD R32, R32, R43 ;  /* 0x0000002b20207221 */ /* 0x000fe20000000000 */
[----:B------:R-:W-:Y:S02]  /*2a20*/  BSSY B0, `(.L_x_46) ;  /* 0x000000f000007945 */ /* 0x000fe40003800000 */
[----:B------:R-:W-:Y:S01]  /*2a30*/  IADD3 R45, -R5, 0x40800000, RZ ;  /* 0x40800000052d7810 */ /* 0x000fe20007ffe1ff */
[----:B------:R-:W-:Y:S01]  /*2a40*/  FFMA.FTZ R43, R32, -R33, 0.10546888411045074463 ;  /* 0x3dd80012202b7423 */ /* 0x000fe20000010821 */
[----:B------:R-:W-:-:S02]  /*2a50*/  IADD3 R8, R36, -R5, RZ ;  /* 0x8000000524087210 */ /* 0x000fc40007ffe0ff */
[----:B------:R-:W-:Y:S01]  /*2a60*/  FSETP.GEU.AND P3, PT, R9, -126, PT ;  /* 0xc2fc00000900780b */ /* 0x000fe20003f6e000 */
[----:B------:R-:W-:Y:S01]  /*2a70*/  FFMA.FTZ R45, R45, 0.25, -R4 ;  /* 0x3e8000002d2d7823 */ /* 0x000fe20000010804 */
[----:B------:R-:W-:-:S03]  /*2a80*/  FFMA.FTZ R43, R32, R43, -0.13229703903198242188 ;  /* 0xbe0778e0202b7423 */ /* 0x000fc6000001002b */
[----:B------:R-:W-:Y:S01]  /*2a90*/  FADD R8, R8, R45 ;  /* 0x0000002d08087221 */ /* 0x000fe20000000000 */
[----:B------:R-:W-:Y:S01]  /*2aa0*/  FFMA.FTZ R43, R32, R43, 0.14491446316242218018 ;  /* 0x3e146475202b7423 */ /* 0x000fe2000001002b */
[----:B------:R-:W-:Y:S06]  /*2ab0*/  @!P2 BRA `(.L_x_47) ;  /* 0x000000000014a947 */ /* 0x000fec0003800000 */
[----:B------:R-:W-:-:S13]  /*2ac0*/  ISETP.GE.AND P2, PT, R39, -0x407fffff, PT ;  /* 0xbf8000012700780c */ /* 0x000fda0003f46270 */
[----:B------:R-:W-:-:S05]  /*2ad0*/  @P2 MOV R10, 0x7f800000 ;  /* 0x7f800000000a2802 */ /* 0x000fca0000000f00 */
[C---:B------:R-:W-:Y:S01]  /*2ae0*/  @P2 FFMA.FTZ R6, R39.reuse, R10, +INF ;  /* 0x7f80000027062423 */ /* 0x040fe2000001000a */
[----:B------:R-:W-:-:S04]  /*2af0*/  FSETP.NEU.AND P2, PT, R39, RZ, PT ;  /* 0x000000ff2700720b */ /* 0x000fc80003f4d000 */
[----:B------:R-:W-:-:S09]  /*2b00*/  FSEL R6, R6, -RZ, P2 ;  /* 0x800000ff06067208 */ /* 0x000fd20001000000 */
.L_x_47:
[----:B------:R-:W-:Y:S05]  /*2b10*/  BSYNC B0 ;  /* 0x0000000000007941 */ /* 0x000fea0003800000 */
.L_x_46:
[----:B------:R-:W-:Y:S01]  /*2b20*/  @!P3 FMUL R9, R9, 0.5 ;  /* 0x3f0000000909b820 */ /* 0x000fe20000400000 */
[----:B------:R-:W-:Y:S01]  /*2b30*/  FFMA.FTZ R43, R32, R43, -0.16641564667224884033 ;  /* 0xbe2a68dd202b7423 */ /* 0x000fe2000001002b */
[----:B------:R-:W-:Y:S01]  /*2b40*/  FFMA.FTZ R39, R8, -R33, 0.10546888411045074463 ;  /* 0x3dd8001208277423 */ /* 0x000fe20000010821 */
[----:B------:R-:W-:Y:S01]  /*2b50*/  ISETP.GE.U32.AND P5, PT, R0, 0x7f800000, PT ;  /* 0x7f8000000000780c */ /* 0x000fe20003fa6070 */
[----:B------:R-:W1:Y:S01]  /*2b60*/  MUFU.EX2 R10, R9 ;  /* 0x00000009000a7308 */ /* 0x000e620000000800 */
[----:B------:R-:W-:Y:S01]  /*2b70*/  FFMA.FTZ R43, R32, R43, 0.19988867640495300293 ;  /* 0x3e4caf9e202b7423 */ /* 0x000fe2000001002b */
[----:B------:R-:W-:Y:S01]  /*2b80*/  FFMA.FTZ R39, R8, R39, -0.13229703903198242188 ;  /* 0xbe0778e008277423 */ /* 0x000fe20000010027 */
[----:B------:R-:W-:Y:S01]  /*2b90*/  I2FP.F32.S32 R41, R41 ;  /* 0x0000002900297245 */ /* 0x000fe20000201400 */
[----:B------:R-:W-:Y:S01]  /*2ba0*/  BSSY B0, `(.L_x_48) ;  /* 0x000004c000007945 */ /* 0x000fe20003800000 */
[----:B------:R-:W-:Y:S01]  /*2bb0*/  FFMA.FTZ R43, R32, R43, -0.25000196695327758789 ;  /* 0xbe800042202b7423 */ /* 0x000fe2000001002b */
[----:B------:R-:W-:Y:S01]  /*2bc0*/  FFMA.FTZ R39, R8, R39, 0.14491446316242218018 ;  /* 0x3e14647508277423 */ /* 0x000fe20000010027 */
[----:B------:R-:W-:-:S02]  /*2bd0*/  ISETP.GE.U32.AND P2, PT, R36, 0x7f800000, PT ;  /* 0x7f8000002400780c */ /* 0x000fc40003f46070 */
[----:B------:R-:W-:Y:S01]  /*2be0*/  FFMA.FTZ R43, R32, R43, 0.33333510160446166992 ;  /* 0x3eaaaae6202b7423 */ /* 0x000fe2000001002b */
[----:B------:R-:W-:-:S03]  /*2bf0*/  FFMA.FTZ R39, R8, R39, -0.16641564667224884033 ;  /* 0xbe2a68dd08277423 */ /* 0x000fc60000010027 */
[----:B------:R-:W-:Y:S01]  /*2c00*/  FFMA.FTZ R43, R32, R43, -0.5 ;  /* 0xbf000000202b7423 */ /* 0x000fe2000001002b */
[----:B------:R-:W-:Y:S01]  /*2c10*/  FFMA.FTZ R45, R8, R39, 0.19988867640495300293 ;  /* 0x3e4caf9e082d7423 */ /* 0x000fe20000010027 */
[----:B-1----:R-:W-:Y:S02]  /*2c20*/  @!P3 FMUL R10, R10, R10 ;  /* 0x0000000a0a0ab220 */ /* 0x002fe40000400000 */
[----:B------:R-:W-:Y:S01]  /*2c30*/  FMUL R39, R32, R43 ;  /* 0x0000002b20277220 */ /* 0x000fe20000400000 */
[----:B------:R-:W-:Y:S01]  /*2c40*/  FFMA.FTZ R45, R8, R45, -0.25000196695327758789 ;  /* 0xbe800042082d7423 */ /* 0x000fe2000001002d */
[C---:B------:R-:W-:Y:S01]  /*2c50*/  FADD.FTZ.RZ R9, R10.reuse, 1 ;  /* 0x3f8000000a097421 */ /* 0x040fe2000001c000 */
[----:B------:R-:W-:Y:S01]  /*2c60*/  ISETP.GE.U32.AND P3, PT, R10, 0x7f800000, PT ;  /* 0x7f8000000a00780c */ /* 0x000fe20003f66070 */
[----:B------:R-:W-:Y:S01]  /*2c70*/  FFMA.FTZ R39, R32, R39, R32 ;  /* 0x0000002720277223 */ /* 0x000fe20000010020 */
[----:B------:R-:W-:Y:S01]  /*2c80*/  SEL R32, R11, RZ, P1 ;  /* 0x000000ff0b207207 */ /* 0x000fe20000800000 */
[----:B------:R-:W-:Y:S01]  /*2c90*/  FFMA.FTZ R45, R8, R45, 0.33333510160446166992 ;  /* 0x3eaaaae6082d7423 */ /* 0x000fe2000001002d */
[----:B------:R-:W-:-:S03]  /*2ca0*/  IADD3 R9, R9, -0x3f400000, RZ ;  /* 0xc0c0000009097810 */ /* 0x000fc60007ffe0ff */
[----:B------:R-:W-:Y:S01]  /*2cb0*/  FFMA.FTZ R45, R8, R45, -0.5 ;  /* 0xbf000000082d7423 */ /* 0x000fe2000001002d */
[----:B------:R-:W-:-:S03]  /*2cc0*/  LOP3.LUT R9, R9, 0xff800000, RZ, 0xc0, !PT ;  /* 0xff80000009097812 */ /* 0x000fc600078ec0ff */
[C---:B------:R-:W-:Y:S01]  /*2cd0*/  FMUL R45, R8.reuse, R45 ;  /* 0x0000002d082d7220 */ /* 0x040fe20000400000 */
[----:B------:R-:W-:Y:S02]  /*2ce0*/  IADD3 R43, -R9, 0x40800000, RZ ;  /* 0x40800000092b7810 */ /* 0x000fe40007ffe1ff */
[----:B------:R-:W-:Y:S01]  /*2cf0*/  IADD3 R42, R10, -R9, RZ ;  /* 0x800000090a2a7210 */ /* 0x000fe20007ffe0ff */
[----:B------:R-:W-:Y:S01]  /*2d00*/  FFMA.FTZ R8, R8, R45, R8 ;  /* 0x0000002d08087223 */ /* 0x000fe20000010008 */
[----:B------:R-:W-:Y:S01]  /*2d10*/  I2FP.F32.S32 R9, R9 ;  /* 0x0000000900097245 */ /* 0x000fe20000201400 */
[----:B------:R-:W-:-:S04]  /*2d20*/  FFMA.FTZ R43, R43, 0.25, -R4 ;  /* 0x3e8000002b2b7823 */ /* 0x000fc80000010804 */
[----:B------:R-:W-:Y:S01]  /*2d30*/  FADD R42, R42, R43 ;  /* 0x0000002b2a2a7221 */ /* 0x000fe20000000000 */
[----:B------:R-:W-:-:S03]  /*2d40*/  FMUL R43, R32, 1.4426950216293334961 ;  /* 0x3fb8aa3b202b7820 */ /* 0x000fc60000400000 */
[C---:B------:R-:W-:Y:S02]  /*2d50*/  FFMA.FTZ R11, R42.reuse, -R33, 0.10546888411045074463 ;  /* 0x3dd800122a0b7423 */ /* 0x040fe40000010821 */
[----:B------:R-:W-:Y:S02]  /*2d60*/  FSETP.GEU.AND P1, PT, R43, -126, PT ;  /* 0xc2fc00002b00780b */ /* 0x000fe40003f2e000 */
[----:B------:R-:W-:-:S04]  /*2d70*/  FFMA.FTZ R11, R42, R11, -0.13229703903198242188 ;  /* 0xbe0778e02a0b7423 */ /* 0x000fc8000001000b */
[----:B------:R-:W-:-:S04]  /*2d80*/  FFMA.FTZ R11, R42, R11, 0.14491446316242218018 ;  /* 0x3e1464752a0b7423 */ /* 0x000fc8000001000b */
[----:B------:R-:W-:-:S03]  /*2d90*/  FFMA.FTZ R11, R42, R11, -0.16641564667224884033 ;  /* 0xbe2a68dd2a0b7423 */ /* 0x000fc6000001000b */
[----:B------:R-:W-:Y:S01]  /*2da0*/  @!P1 FMUL R43, R43, 0.5 ;  /* 0x3f0000002b2b9820 */ /* 0x000fe20000400000 */
[----:B------:R-:W-:-:S03]  /*2db0*/  FFMA.FTZ R45, R42, R11, 0.19988867640495300293 ;  /* 0x3e4caf9e2a2d7423 */ /* 0x000fc6000001000b */
[----:B------:R-:W1:Y:S01]  /*2dc0*/  MUFU.EX2 R11, R43 ;  /* 0x0000002b000b7308 */ /* 0x000e620000000800 */
[----:B------:R-:W-:-:S04]  /*2dd0*/  FFMA.FTZ R45, R42, R45, -0.25000196695327758789 ;  /* 0xbe8000422a2d7423 */ /* 0x000fc8000001002d */
[----:B------:R-:W-:-:S04]  /*2de0*/  FFMA.FTZ R45, R42, R45, 0.33333510160446166992 ;  /* 0x3eaaaae62a2d7423 */ /* 0x000fc8000001002d */
[----:B------:R-:W-:-:S04]  /*2df0*/  FFMA.FTZ R45, R42, R45, -0.5 ;  /* 0xbf0000002a2d7423 */ /* 0x000fc8000001002d */
[----:B------:R-:W-:Y:S01]  /*2e00*/  FMUL R45, R42, R45 ;  /* 0x0000002d2a2d7220 */ /* 0x000fe20000400000 */
[----:B-1----:R-:W-:Y:S01]  /*2e10*/  @!P1 FMUL R11, R11, R11 ;  /* 0x0000000b0b0b9220 */ /* 0x002fe20000400000 */
[----:B------:R-:W-:Y:S02]  /*2e20*/  FSETP.GT.AND P1, PT, R22, 20, PT ;  /* 0x41a000001600780b */ /* 0x000fe40003f24000 */
[----:B------:R-:W-:Y:S01]  /*2e30*/  FFMA.FTZ R42, R42, R45, R42 ;  /* 0x0000002d2a2a7223 */ /* 0x000fe2000001002a */
[C---:B------:R-:W-:Y:S01]  /*2e40*/  FADD.FTZ.RZ R40, R11.reuse, 1 ;  /* 0x3f8000000b287421 */ /* 0x040fe2000001c000 */
[----:B------:R-:W-:-:S04]  /*2e50*/  ISETP.GE.U32.AND P4, PT, R11, 0x7f800000, PT ;  /* 0x7f8000000b00780c */ /* 0x000fc80003f86070 */
[----:B------:R-:W-:-:S04]  /*2e60*/  IADD3 R40, R40, -0x3f400000, RZ ;  /* 0xc0c0000028287810 */ /* 0x000fc80007ffe0ff */
[----:B------:R-:W-:-:S04]  /*2e70*/  LOP3.LUT R40, R40, 0xff800000, RZ, 0xc0, !PT ;  /* 0xff80000028287812 */ /* 0x000fc800078ec0ff */
[----:B------:R-:W-:Y:S02]  /*2e80*/  IADD3 R45, -R40, 0x40800000, RZ ;  /* 0x40800000282d7810 */ /* 0x000fe40007ffe1ff */
[----:B------:R-:W-:Y:S02]  /*2e90*/  IADD3 R44, R11, -R40, RZ ;  /* 0x800000280b2c7210 */ /* 0x000fe40007ffe0ff */
[----:B------:R-:W-:Y:S01]  /*2ea0*/  I2FP.F32.S32 R40, R40 ;  /* 0x0000002800287245 */ /* 0x000fe20000201400 */
[----:B------:R-:W-:-:S04]  /*2eb0*/  FFMA.FTZ R45, R45, 0.25, -R4 ;  /* 0x3e8000002d2d7823 */ /* 0x000fc80000010804 */
[----:B------:R-:W-:-:S04]  /*2ec0*/  FADD R44, R44, R45 ;  /* 0x0000002d2c2c7221 */ /* 0x000fc80000000000 */
[----:B------:R-:W-:-:S04]  /*2ed0*/  FFMA.FTZ R33, R44, -R33, 0.10546888411045074463 ;  /* 0x3dd800122c217423 */ /* 0x000fc80000010821 */
[----:B------:R-:W-:-:S04]  /*2ee0*/  FFMA.FTZ R33, R44, R33, -0.13229703903198242188 ;  /* 0xbe0778e02c217423 */ /* 0x000fc80000010021 */
[----:B------:R-:W-:-:S04]  /*2ef0*/  FFMA.FTZ R33, R44, R33, 0.14491446316242218018 ;  /* 0x3e1464752c217423 */ /* 0x000fc80000010021 */
[----:B------:R-:W-:-:S04]  /*2f00*/  FFMA.FTZ R33, R44, R33, -0.16641564667224884033 ;  /* 0xbe2a68dd2c217423 */ /* 0x000fc80000010021 */
[----:B------:R-:W-:-:S04]  /*2f10*/  FFMA.FTZ R33, R44, R33, 0.19988867640495300293 ;  /* 0x3e4caf9e2c217423 */ /* 0x000fc80000010021 */
[----:B------:R-:W-:-:S04]  /*2f20*/  FFMA.FTZ R33, R44, R33, -0.25000196695327758789 ;  /* 0xbe8000422c217423 */ /* 0x000fc80000010021 */
[----:B------:R-:W-:-:S04]  /*2f30*/  FFMA.FTZ R33, R44, R33, 0.33333510160446166992 ;  /* 0x3eaaaae62c217423 */ /* 0x000fc80000010021 */
[----:B------:R-:W-:Y:S01]  /*2f40*/  FFMA.FTZ R43, R44, R33, -0.5 ;  /* 0xbf0000002c2b7423 */ /* 0x000fe20000010021 */
[----:B------:R-:W-:-:S03]  /*2f50*/  I2FP.F32.S32 R33, R5 ;  /* 0x0000000500217245 */ /* 0x000fc60000201400 */
[C---:B------:R-:W-:Y:S01]  /*2f60*/  FMUL R5, R44.reuse, R43 ;  /* 0x0000002b2c057220 */ /* 0x040fe20000400000 */
[----:B------:R-:W-:Y:S01]  /*2f70*/  FMUL R43, R9, 1.1920928955078125e-07 ;  /* 0x34000000092b7820 */ /* 0x000fe20000400000 */
[----:B------:R-:W-:Y:S02]  /*2f80*/  FMUL R33, R33, 1.1920928955078125e-07 ;  /* 0x3400000021217820 */ /* 0x000fe40000400000 */
[----:B------:R-:W-:Y:S02]  /*2f90*/  FFMA.FTZ R5, R44, R5, R44 ;  /* 0x000000052c057223 */ /* 0x000fe4000001002c */
[----:B------:R-:W-:Y:S01]  /*2fa0*/  FFMA.FTZ R9, R33, 0.69314718246459960938, R8 ;  /* 0x3f31721821097823 */ /* 0x000fe20000010008 */
[----:B------:R-:W-:Y:S01]  /*2fb0*/  FFMA.FTZ R8, R43, 0.69314718246459960938, R42 ;  /* 0x3f3172182b087823 */ /* 0x000fe2000001002a */
[----:B------:R-:W-:Y:S01]  /*2fc0*/  FMUL R42, R40, 1.1920928955078125e-07 ;  /* 0x34000000282a7820 */ /* 0x000fe20000400000 */
[----:B------:R-:W-:-:S03]  /*2fd0*/  FMUL R40, R41, 1.1920928955078125e-07 ;  /* 0x3400000029287820 */ /* 0x000fc60000400000 */
[----:B------:R-:W-:Y:S01]  /*2fe0*/  FFMA.FTZ R5, R42, 0.69314718246459960938, R5 ;  /* 0x3f3172182a057823 */ /* 0x000fe20000010005 */
[----:B------:R-:W-:Y:S01]  /*2ff0*/  FFMA.FTZ R40, R40, 0.69314718246459960938, R39 ;  /* 0x3f31721828287823 */ /* 0x000fe20000010027 */
[----:B------:R-:W-:Y:S06]  /*3000*/  @!P5 BRA `(.L_x_49) ;  /* 0x000000000014d947 */ /* 0x000fec0003800000 */
[C---:B------:R-:W-:Y:S02]  /*3010*/  ISETP.GE.AND P5, PT, R0.reuse, -0x407fffff, PT ;  /* 0xbf8000010000780c */ /* 0x040fe40003fa6270 */
[----:B------:R-:W-:-:S11]  /*3020*/  FSETP.NEU.AND P6, PT, R0, RZ, PT ;  /* 0x000000ff0000720b */ /* 0x000fd60003fcd000 */
[----:B------:R-:W-:-:S05]  /*3030*/  @P5 MOV R33, 0x7f800000 ;  /* 0x7f80000000215802 */ /* 0x000fca0000000f00 */
[----:B------:R-:W-:-:S05]  /*3040*/  @P5 FFMA.FTZ R40, R0, R33, +INF ;  /* 0x7f80000000285423 */ /* 0x000fca0000010021 */
[----:B------:R-:W-:-:S07]  /*3050*/  FSEL R40, R40, -RZ, P6 ;  /* 0x800000ff28287208 */ /* 0x000fce0003000000 */
.L_x_49:
[----:B------:R-:W-:Y:S05]  /*3060*/  BSYNC B0 ;  /* 0x0000000000007941 */ /* 0x000fea0003800000 */
.L_x_48:
[----:B------:R-:W-:Y:S04]  /*3070*/  BSSY B0, `(.L_x_50) ;  /* 0x0000007000007945 */ /* 0x000fe80003800000 */
[----:B------:R-:W-:Y:S05]  /*3080*/  @!P2 BRA `(.L_x_51) ;  /* 0x000000000014a947 */ /* 0x000fea0003800000 */
[C---:B------:R-:W-:Y:S02]  /*3090*/  ISETP.GE.AND P2, PT, R36.reuse, -0x407fffff, PT ;  /* 0xbf8000012400780c */ /* 0x040fe40003f46270 */
[----:B------:R-:W-:-:S11]  /*30a0*/  FSETP.NEU.AND P5, PT, R36, RZ, PT ;  /* 0x000000ff2400720b */ /* 0x000fd60003fad000 */
[----:B------:R-:W-:-:S05]  /*30b0*/  @P2 MOV R33, 0x7f800000 ;  /* 0x7f80000000212802 */ /* 0x000fca0000000f00 */
[----:B------:R-:W-:-:S05]  /*30c0*/  @P2 FFMA.FTZ R9, R36, R33, +INF ;  /* 0x7f80000024092423 */ /* 0x000fca0000010021 */
[----:B------:R-:W-:-:S07]  /*30d0*/  FSEL R9, R9, -RZ, P5 ;  /* 0x800000ff09097208 */ /* 0x000fce0002800000 */
.L_x_51:
[----:B------:R-:W-:Y:S05]  /*30e0*/  BSYNC B0 ;  /* 0x0000000000007941 */ /* 0x000fea0003800000 */
.L_x_50:
[----:B------:R-:W-:Y:S04]  /*30f0*/  BSSY B0, `(.L_x_52) ;  /* 0x0000007000007945 */ /* 0x000fe80003800000 */
[----:B------:R-:W-:Y:S05]  /*3100*/  @!P3 BRA `(.L_x_53) ;  /* 0x000000000014b947 */ /* 0x000fea0003800000 */
[C---:B------:R-:W-:Y:S02]  /*3110*/  ISETP.GE.AND P2, PT, R10.reuse, -0x407fffff, PT ;  /* 0xbf8000010a00780c */ /* 0x040fe40003f46270 */
[----:B------:R-:W-:-:S11]  /*3120*/  FSETP.NEU.AND P3, PT, R10, RZ, PT ;  /* 0x000000ff0a00720b */ /* 0x000fd60003f6d000 */
[----:B------:R-:W-:-:S05]  /*3130*/  @P2 MOV R33, 0x7f800000 ;  /* 0x7f80000000212802 */ /* 0x000fca0000000f00 */
[----:B------:R-:W-:-:S05]  /*3140*/  @P2 FFMA.FTZ R8, R10, R33, +INF ;  /* 0x7f8000000a082423 */ /* 0x000fca0000010021 */
[----:B------:R-:W-:-:S07]  /*3150*/  FSEL R8, R8, -RZ, P3 ;  /* 0x800000ff08087208 */ /* 0x000fce0001800000 */
.L_x_53:
[----:B------:R-:W-:Y:S05]  /*3160*/  BSYNC B0 ;  /* 0x0000000000007941 */ /* 0x000fea0003800000 */
.L_x_52:
[----:B------:R-:W-:Y:S04]  /*3170*/  BSSY B0, `(.L_x_54) ;  /* 0x0000007000007945 */ /* 0x000fe80003800000 */
[----:B------:R-:W-:Y:S05]  /*3180*/  @!P4 BRA `(.L_x_55) ;  /* 0x000000000014c947 */ /* 0x000fea0003800000 */
[C---:B------:R-:W-:Y:S02]  /*3190*/  ISETP.GE.AND P2, PT, R11.reuse, -0x407fffff, PT ;  /* 0xbf8000010b00780c */ /* 0x040fe40003f46270 */
[----:B------:R-:W-:-:S11]  /*31a0*/  FSETP.NEU.AND P3, PT, R11, RZ, PT ;  /* 0x000000ff0b00720b */ /* 0x000fd60003f6d000 */
[----:B------:R-:W-:-:S05]  /*31b0*/  @P2 MOV R0, 0x7f800000 ;  /* 0x7f80000000002802 */ /* 0x000fca0000000f00 */
[----:B------:R-:W-:-:S05]  /*31c0*/  @P2 FFMA.FTZ R5, R11, R0, +INF ;  /* 0x7f8000000b052423 */ /* 0x000fca0000010000 */
[----:B------:R-:W-:-:S07]  /*31d0*/  FSEL R5, R5, -RZ, P3 ;  /* 0x800000ff05057208 */ /* 0x000fce0001800000 */
.L_x_55:
[----:B------:R-:W-:Y:S05]  /*31e0*/  BSYNC B0 ;  /* 0x0000000000007941 */ /* 0x000fea0003800000 */
.L_x_54:
[----:B------:R-:W-:Y:S01]  /*31f0*/  FSEL R33, R22, R37, P1 ;  /* 0x0000002516217208 */ /* 0x000fe20000800000 */
[----:B------:R-:W-:Y:S01]  /*3200*/  BSSY B0, `(.L_x_56) ;  /* 0x0000017000007945 */ /* 0x000fe20003800000 */
[----:B------:R-:W-:Y:S02]  /*3210*/  FSETP.GT.AND P1, PT, R23, 20, PT ;  /* 0x41a000001700780b */ /* 0x000fe40003f24000 */
[----:B------:R-:W-:Y:S01]  /*3220*/  FSETP.GT.AND P3, PT, R26, 20, PT ;  /* 0x41a000001a00780b */ /* 0x000fe20003f64000 */
[----:B------:R-:W-:Y:S01]  /*3230*/  FADD.FTZ R37, |R33|, -RZ ;  /* 0x800000ff21257221 */ /* 0x000fe20000010200 */
[----:B------:R-:W-:-:S04]  /*3240*/  FSEL R36, R23, R38, P1 ;  /* 0x0000002617247208 */ /* 0x000fc80000800000 */
[----:B------:R-:W-:-:S13]  /*3250*/  FSETP.GE.AND P2, PT, R37, 0.60000002384185791016, PT ;  /* 0x3f19999a2500780b */ /* 0x000fda0003f46000 */
[----:B------:R-:W-:Y:S05]  /*3260*/  @!P2 BRA `(.L_x_57) ;  /* 0x000000000024a947 */ /* 0x000fea0003800000 */
[C---:B------:R-:W-:Y:S01]  /*3270*/  FMUL R0, R37.reuse, 2.8853900432586669922 ;  /* 0x4038aa3b25007820 */ /* 0x040fe20000400000 */
[----:B------:R-:W-:-:S05]  /*3280*/  FSETP.GE.AND P1, PT, R37, 9.010913848876953125, PT ;  /* 0x41102cb42500780b */ /* 0x000fca0003f26000 */
[----:B------:R-:W1:Y:S02]  /*3290*/  MUFU.EX2 R0, R0 ;  /* 0x0000000000007308 */ /* 0x000e640000000800 */
[----:B-1----:R-:W-:-:S06]  /*32a0*/  FADD R10, R0, 1 ;  /* 0x3f800000000a7421 */ /* 0x002fcc0000000000 */
[----:B------:R-:W1:Y:S02]  /*32b0*/  MUFU.RCP R11, R10 ;  /* 0x0000000a000b7308 */ /* 0x000e640000001000 */
[----:B-1----:R-:W-:-:S05]  /*32c0*/  FFMA.FTZ R11, R11, -2, R4 ;  /* 0xc00000000b0b7823 */ /* 0x002fca0000010004 */
[----:B------:R-:W-:-:S04]  /*32d0*/  FSEL R38, R11, 1, !P1 ;  /* 0x3f8000000b267808 */ /* 0x000fc80004800000 */
[----:B------:R-:W-:Y:S01]  /*32e0*/  LOP3.LUT R33, R38, 0x80000000, R33, 0xf8, !PT ;  /* 0x8000000026217812 */ /* 0x000fe200078ef821 */
[----:B------:R-:W-:Y:S06]  /*32f0*/  BRA `(.L_x_58) ;  /* 0x00000000001c7947 */ /* 0x000fec0003800000 */
.L_x_57:
[----:B------:R-:W-:Y:S01]  /*3300*/  HFMA2.MMA R0, -RZ, RZ, 1.125, -9232 ;  /* 0x3c80f082ff007435 */ /* 0x000fe200000001ff */
[----:B------:R-:W-:-:S09]  /*3310*/  FMUL R11, R33, R33 ;  /* 0x00000021210b7220 */ /* 0x000fd20000400000 */
[----:B------:R-:W-:-:S04]  /*3320*/  FFMA.FTZ R0, R11, R0, -0.052303962409496307373 ;  /* 0xbd563cae0b007423 */ /* 0x000fc80000010000 */
[----:B------:R-:W-:-:S04]  /*3330*/  FFMA.FTZ R0, R11, R0, 0.1331529766321182251 ;  /* 0x3e0859410b007423 */ /* 0x000fc80000010000 */
[----:B------:R-:W-:-:S04]  /*3340*/  FFMA.FTZ R0, R11, R0, -0.33332768082618713379 ;  /* 0xbeaaa9ed0b007423 */ /* 0x000fc80000010000 */
[----:B------:R-:W-:-:S04]  /*3350*/  FFMA.FTZ R0, R11, R0, RZ ;  /* 0x000000000b007223 */ /* 0x000fc800000100ff */
[----:B------:R-:W-:-:S07]  /*3360*/  FFMA.FTZ R33, R33, R0, R33 ;  /* 0x0000000021217223 */ /* 0x000fce0000010021 */
.L_x_58:
[----:B------:R-:W-:Y:S05]  /*3370*/  BSYNC B0 ;  /* 0x0000000000007941 */ /* 0x000fea0003800000 */
.L_x_56:
[----:B------:R-:W-:Y:S01]  /*3380*/  FADD.FTZ R11, |R36|, -RZ ;  /* 0x800000ff240b7221 */ /* 0x000fe20000010200 */
[----:B------:R-:W-:Y:S01]  /*3390*/  BSSY B0, `(.L_x_59) ;  /* 0x0000015000007945 */ /* 0x000fe20003800000 */
[----:B------:R-:W-:Y:S02]  /*33a0*/  FSETP.GT.AND P2, PT, R27, 20, PT ;  /* 0x41a000001b00780b */ /* 0x000fe40003f44000 */
[----:B------:R-:W-:Y:S02]  /*33b0*/  FSEL R37, R26, R7, P3 ;  /* 0x000000071a257208 */ /* 0x000fe40001800000 */
        /* <DEDUP_REMOVED lines=11> */
.L_x_60:
[----:B------:R-:W-:Y:S01]  /*3470*/  MOV R0, 0x3c80f082 ;  /* 0x3c80f08200007802 */ /* 0x000fe20000000f00 */
[----:B------:R-:W-:-:S04]  /*3480*/  FMUL R7, R36, R36 ;  /* 0x0000002424077220 */ /* 0x000fc80000400000 */
[----:B------:R-:W-:-:S04]  /*3490*/  FFMA.FTZ R0, R7, R0, -0.052303962409496307373 ;  /* 0xbd563cae07007423 */ /* 0x000fc80000010000 */
[----:B------:R-:W-:-:S04]  /*34a0*/  FFMA.FTZ R0, R7, R0, 0.1331529766321182251 ;  /* 0x3e08594107007423 */ /* 0x000fc80000010000 */
[----:B------:R-:W-:-:S04]  /*34b0*/  FFMA.FTZ R0, R7, R0, -0.33332768082618713379 ;  /* 0xbeaaa9ed07007423 */ /* 0x000fc80000010000 */
[----:B------:R-:W-:-:S04]  /*34c0*/  FFMA.FTZ R7, R7, R0, RZ ;  /* 0x0000000007077223 */ /* 0x000fc800000100ff */
[----:B------:R-:W-:-:S07]  /*34d0*/  FFMA.FTZ R36, R36, R7, R36 ;  /* 0x0000000724247223 */ /* 0x000fce0000010024 */
.L_x_61:
[----:B------:R-:W-:Y:S05]  /*34e0*/  BSYNC B0 ;  /* 0x0000000000007941 */ /* 0x000fea0003800000 */
.L_x_59:
        /* <DEDUP_REMOVED lines=15> */
.L_x_63:
[----:B------:R-:W-:Y:S01]  /*35e0*/  HFMA2.MMA R0, -RZ, RZ, 1.125, -9232 ;  /* 0x3c80f082ff007435 */ /* 0x000fe200000001ff */
[----:B------:R-:W-:-:S09]  /*35f0*/  FMUL R7, R37, R37 ;  /* 0x0000002525077220 */ /* 0x000fd20000400000 */
[----:B------:R-:W-:-:S04]  /*3600*/  FFMA.FTZ R0, R7, R0, -0.052303962409496307373 ;  /* 0xbd563cae07007423 */ /* 0x000fc80000010000 */
[----:B------:R-:W-:-:S04]  /*3610*/  FFMA.FTZ R0, R7, R0, 0.1331529766321182251 ;  /* 0x3e08594107007423 */ /* 0x000fc80000010000 */
[----:B------:R-:W-:-:S04]  /*3620*/  FFMA.FTZ R0, R7, R0, -0.33332768082618713379 ;  /* 0xbeaaa9ed07007423 */ /* 0x000fc80000010000 */
[----:B------:R-:W-:-:S04]  /*3630*/  FFMA.FTZ R0, R7, R0, RZ ;  /* 0x0000000007007223 */ /* 0x000fc800000100ff */
[----:B------:R-:W-:-:S07]  /*3640*/  FFMA.FTZ R37, R37, R0, R37 ;  /* 0x0000000025257223 */ /* 0x000fce0000010025 */
.L_x_64:
[----:B------:R-:W-:Y:S05]  /*3650*/  BSYNC B0 ;  /* 0x0000000000007941 */ /* 0x000fea0003800000 */
.L_x_62:
        /* <DEDUP_REMOVED lines=15> */
.L_x_66:
[----:B------:R-:W-:Y:S01]  /*3750*/  MOV R0, 0x3c80f082 ;  /* 0x3c80f08200007802 */ /* 0x000fe20000000f00 */
[----:B------:R-:W-:-:S04]  /*3760*/  FMUL R7, R38, R38 ;  /* 0x0000002626077220 */ /* 0x000fc80000400000 */
[----:B------:R-:W-:-:S04]  /*3770*/  FFMA.FTZ R0, R7, R0, -0.052303962409496307373 ;  /* 0xbd563cae07007423 */ /* 0x000fc80000010000 */
[----:B------:R-:W-:-:S04]  /*3780*/  FFMA.FTZ R0, R7, R0, 0.1331529766321182251 ;  /* 0x3e08594107007423 */ /* 0x000fc80000010000 */
[----:B------:R-:W-:-:S04]  /*3790*/  FFMA.FTZ R0, R7, R0, -0.33332768082618713379 ;  /* 0xbeaaa9ed07007423 */ /* 0x000fc80000010000 */
[----:B------:R-:W-:-:S04]  /*37a0*/  FFMA.FTZ R7, R7, R0, RZ ;  /* 0x0000000007077223 */ /* 0x000fc800000100ff */
[----:B------:R-:W-:-:S07]  /*37b0*/  FFMA.FTZ R38, R38, R7, R38 ;  /* 0x0000000726267223 */ /* 0x000fce0000010026 */
.L_x_67:
[----:B------:R-:W-:Y:S05]  /*37c0*/  BSYNC B0 ;  /* 0x0000000000007941 */ /* 0x000fea0003800000 */
.L_x_65:
        /* <DEDUP_REMOVED lines=15> */
.L_x_69:
[----:B------:R-:W-:Y:S01]  /*38c0*/  HFMA2.MMA R0, -RZ, RZ, 1.125, -9232 ;  /* 0x3c80f082ff007435 */ /* 0x000fe200000001ff */
[----:B------:R-:W-:-:S09]  /*38d0*/  FMUL R7, R40, R40 ;  /* 0x0000002828077220 */ /* 0x000fd20000400000 */
[----:B------:R-:W-:-:S04]  /*38e0*/  FFMA.FTZ R0, R7, R0, -0.052303962409496307373 ;  /* 0xbd563cae07007423 */ /* 0x000fc80000010000 */
[----:B------:R-:W-:-:S04]  /*38f0*/  FFMA.FTZ R0, R7, R0, 0.1331529766321182251 ;  /* 0x3e08594107007423 */ /* 0x000fc80000010000 */
[----:B------:R-:W-:-:S04]  /*3900*/  FFMA.FTZ R0, R7, R0, -0.33332768082618713379 ;  /* 0xbeaaa9ed07007423 */ /* 0x000fc80000010000 */
[----:B------:R-:W-:-:S04]  /*3910*/  FFMA.FTZ R7, R7, R0, RZ ;  /* 0x0000000007077223 */ /* 0x000fc800000100ff */
[----:B------:R-:W-:-:S07]  /*3920*/  FFMA.FTZ R40, R40, R7, R40 ;  /* 0x0000000728287223 */ /* 0x000fce0000010028 */
.L_x_70:
[----:B------:R-:W-:Y:S05]  /*3930*/  BSYNC B0 ;  /* 0x0000000000007941 */ /* 0x000fea0003800000 */
.L_x_68:
        /* <DEDUP_REMOVED lines=15> */
.L_x_72:
[----:B------:R-:W-:Y:S01]  /*3a30*/  MOV R0, 0x3c80f082 ;  /* 0x3c80f08200007802 */ /* 0x000fe20000000f00 */
[----:B------:R-:W-:-:S04]  /*3a40*/  FMUL R7, R39, R39 ;  /* 0x0000002727077220 */ /* 0x000fc80000400000 */
[----:B------:R-:W-:-:S04]  /*3a50*/  FFMA.FTZ R0, R7, R0, -0.052303962409496307373 ;  /* 0xbd563cae07007423 */ /* 0x000fc80000010000 */
[----:B------:R-:W-:-:S04]  /*3a60*/  FFMA.FTZ R0, R7, R0, 0.1331529766321182251 ;  /* 0x3e08594107007423 */ /* 0x000fc80000010000 */
[----:B------:R-:W-:-:S04]  /*3a70*/  FFMA.FTZ R0, R7, R0, -0.33332768082618713379 ;  /* 0xbeaaa9ed07007423 */ /* 0x000fc80000010000 */
[----:B------:R-:W-:-:S04]  /*3a80*/  FFMA.FTZ R0, R7, R0, RZ ;  /* 0x0000000007007223 */ /* 0x000fc800000100ff */
[----:B------:R-:W-:-:S07]  /*3a90*/  FFMA.FTZ R39, R39, R0, R39 ;  /* 0x0000000027277223 */ /* 0x000fce0000010027 */
.L_x_73:
[----:B------:R-:W-:Y:S05]  /*3aa0*/  BSYNC B0 ;  /* 0x0000000000007941 */ /* 0x000fea0003800000 */
.L_x_71:
[----:B------:R-:W-:Y:S01]  /*3ab0*/  FADD.FTZ R8, |R42|, -RZ ;  /* 0x800000ff2a087221 */ /* 0x000fe20000010200 */
[----:B------:R-:W-:Y:S01]  /*3ac0*/  BSSY B0, `(.L_x_74) ;  /* 0x0000014000007945 */ /* 0x000fe20003800000 */
[----:B------:R-:W-:-:S03]  /*3ad0*/  FSEL R5, R32, R5, P2 ;  /* 0x0000000520057208 */ /* 0x000fc60001000000 */
        /* <DEDUP_REMOVED lines=11> */
.L_x_75:
[----:B------:R-:W-:Y:S01]  /*3b90*/  HFMA2.MMA R0, -RZ, RZ, 1.125, -9232 ;  /* 0x3c80f082ff007435 */ /* 0x000fe200000001ff */
[----:B------:R-:W-:-:S09]  /*3ba0*/  FMUL R7, R42, R42 ;  /* 0x0000002a2a077220 */ /* 0x000fd20000400000 */
[----:B------:R-:W-:-:S04]  /*3bb0*/  FFMA.FTZ R0, R7, R0, -0.052303962409496307373 ;  /* 0xbd563cae07007423 */ /* 0x000fc80000010000 */
[----:B------:R-:W-:-:S04]  /*3bc0*/  FFMA.FTZ R0, R7, R0, 0.1331529766321182251 ;  /* 0x3e08594107007423 */ /* 0x000fc80000010000 */
[----:B------:R-:W-:-:S04]  /*3bd0*/  FFMA.FTZ R0, R7, R0, -0.33332768082618713379 ;  /* 0xbeaaa9ed07007423 */ /* 0x000fc80000010000 */
[----:B------:R-:W-:-:S04]  /*3be0*/  FFMA.FTZ R7, R7, R0, RZ ;  /* 0x0000000007077223 */ /* 0x000fc800000100ff */
[----:B------:R-:W-:-:S07]  /*3bf0*/  FFMA.FTZ R42, R42, R7, R42 ;  /* 0x000000072a2a7223 */ /* 0x000fce000001002a */
.L_x_76:
[----:B------:R-:W-:Y:S05]  /*3c00*/  BSYNC B0 ;  /* 0x0000000000007941 */ /* 0x000fea0003800000 */
.L_x_74:
[----:B------:R-:W-:Y:S01]  /*3c10*/  FADD.FTZ R8, |R5|, -RZ ;  /* 0x800000ff05087221 */ /* 0x000fe20000010200 */
[----:B------:R-:W-:Y:S04]  /*3c20*/  BSSY B0, `(.L_x_77) ;  /* 0x0000013000007945 */ /* 0x000fe80003800000 */
        /* <DEDUP_REMOVED lines=11> */
.L_x_78:
[----:B------:R-:W-:Y:S01]  /*3ce0*/  MOV R0, 0x3c80f082 ;  /* 0x3c80f08200007802 */ /* 0x000fe20000000f00 */
[----:B------:R-:W-:-:S04]  /*3cf0*/  FMUL R7, R5, R5 ;  /* 0x0000000505077220 */ /* 0x000fc80000400000 */
[----:B------:R-:W-:-:S04]  /*3d00*/  FFMA.FTZ R0, R7, R0, -0.052303962409496307373 ;  /* 0xbd563cae07007423 */ /* 0x000fc80000010000 */
[----:B------:R-:W-:-:S04]  /*3d10*/  FFMA.FTZ R0, R7, R0, 0.1331529766321182251 ;  /* 0x3e08594107007423 */ /* 0x000fc80000010000 */
[----:B------:R-:W-:-:S04]  /*3d20*/  FFMA.FTZ R0, R7, R0, -0.33332768082618713379 ;  /* 0xbeaaa9ed07007423 */ /* 0x000fc80000010000 */
[----:B------:R-:W-:-:S04]  /*3d30*/  FFMA.FTZ R0, R7, R0, RZ ;  /* 0x0000000007007223 */ /* 0x000fc800000100ff */
[----:B------:R-:W-:-:S07]  /*3d40*/  FFMA.FTZ R41, R5, R0, R5 ;  /* 0x0000000005297223 */ /* 0x000fce0000010005 */
.L_x_79:
[----:B------:R-:W-:Y:S05]  /*3d50*/  BSYNC B0 ;  /* 0x0000000000007941 */ /* 0x000fea0003800000 */
.L_x_77:
[----:B------:R-:W0:Y:S01]  /*3d60*/  LDC.64 R4, c[0x0][0x220] ;  /* 0x00008800ff047b82 */ /* 0x000e220000000a00 */
[----:B------:R-:W-:Y:S01]  /*3d70*/  FMUL R6, R21, R34 ;  /* 0x0000002215067220 */ /* 0x000fe20000400000 */
[----:B------:R-:W-:Y:S01]  /*3d80*/  FMUL R7, R24, R35 ;  /* 0x0000002318077220 */ /* 0x000fe20000400000 */
[----:B------:R-:W-:Y:S01]  /*3d90*/  FMUL R8, R16, R13 ;  /* 0x0000000d10087220 */ /* 0x000fe20000400000 */
[----:B------:R-:W-:Y:S01]  /*3da0*/  FMUL R9, R12, R15 ;  /* 0x0000000f0c097220 */ /* 0x000fe20000400000 */
[----:B------:R-:W-:Y:S01]  /*3db0*/  FMUL R10, R3, R14 ;  /* 0x0000000e030a7220 */ /* 0x000fe20000400000 */
[----:B------:R-:W-:Y:S01]  /*3dc0*/  FMUL R11, R2, R17 ;  /* 0x00000011020b7220 */ /* 0x000fe20000400000 */
[----:B------:R-:W-:Y:S01]  /*3dd0*/  @P0 FMUL R8, R22, R33 ;  /* 0x0000002116080220 */ /* 0x000fe20000400000 */
[----:B------:R-:W-:Y:S01]  /*3de0*/  @P0 FMUL R9, R23, R36 ;  /* 0x0000002417090220 */ /* 0x000fe20000400000 */
[----:B------:R-:W-:Y:S01]  /*3df0*/  @P0 FMUL R10, R26, R37 ;  /* 0x000000251a0a0220 */ /* 0x000fe20000400000 */
[----:B------:R-:W-:Y:S01]  /*3e00*/  @P0 FMUL R11, R27, R38 ;  /* 0x000000261b0b0220 */ /* 0x000fe20000400000 */
[----:B------:R-:W-:Y:S01]  /*3e10*/  @P0 FMUL R6, R31, R42 ;  /* 0x0000002a1f060220 */ /* 0x000fe20000400000 */
[----:B------:R-:W-:Y:S01]  /*3e20*/  @P0 FMUL R7, R32, R41 ;  /* 0x0000002920070220 */ /* 0x000fe20000400000 */
[----:B0-----:R-:W-:-:S04]  /*3e30*/  IMAD.WIDE R20, R20, 0x4, R4 ;  /* 0x0000000414147825 */ /* 0x001fc800078e0204 */
[----:B------:R-:W-:Y:S01]  /*3e40*/  FMUL R5, R19, R28 ;  /* 0x0000001c13057220 */ /* 0x000fe20000400000 */
[----:B------:R-:W-:Y:S01]  /*3e50*/  FMUL R4, R18, R25 ;  /* 0x0000001912047220 */ /* 0x000fe20000400000 */
[----:B------:R-:W-:Y:S01]  /*3e60*/  @P0 FMUL R4, R29, R40 ;  /* 0x000000281d040220 */ /* 0x000fe20000400000 */
[----:B------:R-:W-:Y:S01]  /*3e70*/  @P0 FMUL R5, R30, R39 ;  /* 0x000000271e050220 */ /* 0x000fe20000400000 */
[----:B------:R-:W-:Y:S04]  /*3e80*/  STG.E.128 desc[UR4][R20.64], R8 ;  /* 0x0000000814007986 */ /* 0x000fe8000c101d04 */
[----:B------:R-:W-:Y:S01]  /*3e90*/  STG.E.128 desc[UR4][R20.64+0x800], R4 ;  /* 0x0008000414007986 */ /* 0x000fe2000c101d04 */
[----:B------:R-:W-:Y:S05]  /*3ea0*/  EXIT ;  /* 0x000000000000794d */ /* 0x000fea0003800000 */
.L_x_80:
[----:B------:R-:W-:-:S00]  /*3eb0*/  BRA `(.L_x_80) ;  /* 0xfffffffc00fc7947 */ /* 0x000fc0000383ffff */
[----:B------:R-:W-:-:S00]  /*3ec0*/  NOP ;  /* 0x0000000000007918 */ /* 0x000fc00000000000 */
        /* <DEDUP_REMOVED lines=11> */
.L_x_81:


//--------------------- .nv.global.init           --------------------------
	.section	.nv.global.init,"aw",@progbits
.nv.global.init:
	.type		_$_str,@object
	.size		_$_str,(.L_0 - _$_str)
_$_str:
        /*0000*/ 	.byte	0x5f, 0x5f, 0x43, 0x55, 0x44, 0x41, 0x5f, 0x46, 0x54, 0x5a, 0x00
.L_0:


//--------------------- .nv.constant0.triton_poi_fused_cat_7 --------------------------
	.section	.nv.constant0.triton_poi_fused_cat_7,"a",@progbits
	.sectionflags	@""
	.align	4
.nv.constant0.triton_poi_fused_cat_7:
	.zero		556
